// auto-generated by cutlass_sweep.gemm — config: {"arch": "sm_100", "cluster_m": 2, "cluster_n": 1, "dtype": "int8", "dtype_b": "int8", "layout": "nt", "stages": 0, "tile_k": 128, "tile_m": 64, "tile_n": 256}
#include "cutlass/cutlass.h"
#include "cutlass/gemm/collective/collective_builder.hpp"
#include "cutlass/gemm/device/gemm_universal_adapter.h"
#include "cutlass/gemm/kernel/gemm_universal.hpp"
#include "cutlass/epilogue/collective/collective_builder.hpp"

using ElemA = int8_t;
using ElemB = int8_t;
using ElemCD = int8_t;
using Acc  = int32_t;
using TileShape    = cute::Shape<cute::_64, cute::_256, cute::_128>;
using ClusterShape = cute::Shape<cute::_2, cute::_1, cute::_1>;

using CollectiveEpilogue = typename cutlass::epilogue::collective::CollectiveBuilder<
    cutlass::arch::Sm100, cutlass::arch::OpClassTensorOp,
    TileShape, ClusterShape,
    cutlass::epilogue::collective::EpilogueTileAuto,
    Acc, Acc,
    ElemCD, cutlass::layout::RowMajor, 128 / cutlass::sizeof_bits<ElemCD>::value,
    ElemCD, cutlass::layout::RowMajor, 128 / cutlass::sizeof_bits<ElemCD>::value,
    cutlass::epilogue::collective::EpilogueScheduleAuto
  >::CollectiveOp;

using CollectiveMainloop = typename cutlass::gemm::collective::CollectiveBuilder<
    cutlass::arch::Sm100, cutlass::arch::OpClassTensorOp,
    ElemA, cutlass::layout::RowMajor, 128 / cutlass::sizeof_bits<ElemA>::value,
    ElemB, cutlass::layout::ColumnMajor, 128 / cutlass::sizeof_bits<ElemB>::value,
    Acc,
    TileShape, ClusterShape,
    cutlass::gemm::collective::StageCountAutoCarveout<static_cast<int>(sizeof(typename CollectiveEpilogue::SharedStorage))>,
    cutlass::gemm::collective::KernelScheduleAuto
  >::CollectiveOp;

using GemmKernel = cutlass::gemm::kernel::GemmUniversal<
    cute::Shape<int,int,int,int>,
    CollectiveMainloop,
    CollectiveEpilogue
>;
using Gemm = cutlass::gemm::device::GemmUniversalAdapter<GemmKernel>;

// Force the device kernel symbol into the cubin without needing a host main.
auto* _anchor = &cutlass::device_kernel<GemmKernel>;


// ===== COMPILED SASS (sm_100a) =====

	.target	sm_100a

	.elftype	@"ET_EXEC"


//--------------------- .note.nv.tkinfo           --------------------------
	.section	.note.nv.tkinfo,"",@"SHT_NOTE"
	.sectionflags	@"SHF_NOTE_NV_TKINFO"
	.tkinfo
        /*0018*/ 	.word	0x00000002
        /*0030*/ 	.string	""
        /*0030*/ 	.string	"ptxas"
        /*0030*/ 	.string	"Cuda compilation tools, release 13.0, V13.0.88"
        /*0030*/ 	.string	"Build cuda_13.0.r13.0/compiler.36424714_0"
        /*0030*/ 	.string	"-arch sm_100a -m 64 "



//--------------------- .note.nv.cuinfo           --------------------------
	.section	.note.nv.cuinfo,"",@"SHT_NOTE"
	.sectionflags	@"SHF_NOTE_NV_CUINFO"
        /*0018*/ 	.short	0x0002
        /*001a*/ 	.short	0x0064
        /*001c*/ 	.short	0x0082
	.zero		2


//--------------------- .nv.info                  --------------------------
	.section	.nv.info,"",@"SHT_CUDA_INFO"
	.align	4


	//----- nvinfo : EIATTR_REGCOUNT
	.align		4
        /*0000*/ 	.byte	0x04, 0x2f
        /*0002*/ 	.short	(.L_20 - .L_19)
	.align		4
.L_19:
        /*0004*/ 	.word	index@(_ZN7cutlass13device_kernelINS_4gemm6kernel13GemmUniversalIN4cute5tupleIJiiiiEEENS1_10collective13CollectiveMmaINS1_35MainloopSm100TmaUmmaWarpSpecializedILi5ELi2ELi4ENS5_IJNS4_1CILi2EEENSA_ILi1EEESC_EEEEENS5_IJNSA_ILi64EEENSA_ILi256EEENSA_ILi128EEEEEEaNS5_IJlSC_lEEEaSJ_NS4_8TiledMMAINS4_8MMA_AtomIJNS4_15SM100_MMA_S8_SSIaaiLi64ELi256ELNS4_4UMMA5MajorE0ELSO_0ELNSN_8SaturateE0EEEEEENS4_6LayoutINS5_IJSC_SC_SC_EEENS5_IJNSA_ILi0EEESU_SU_EEEEENS5_IJNS4_10UnderscoreESX_SX_EEEEENS4_13SM90_TMA_LOADENS4_14ComposedLayoutINS4_7SwizzleILi3ELi4ELi3EEENS4_18smem_ptr_flag_bitsILi8EEENSS_INS5_IJNSA_ILi8EEESH_EEENS5_IJSH_SC_EEEEEEEvNS4_8identityENS4_23SM90_TMA_LOAD_MULTICASTES1A_vS1B_EENS_8epilogue10collective18CollectiveEpilogueINS1E_23Sm100TmaWarpSpecializedILi4ELi2ELi32ELb0ELb0EEEJSI_NS5_IJNSS_ISF_SC_EES1J_EEEaSJ_aSJ_NS1E_6fusion15FusionCallbacksIS1I_NS1L_17LinearCombinationIaiaiLNS_15FloatRoundStyleE2EEESI_S1K_JEEENS4_5SM1004TMEM4LOAD26SM100_TMEM_LOAD_16dp32b32xES10_NS11_INS12_ILi2ELi4ELi3EEES15_NSS_INS5_IJS16_SF_EEENS5_IJSF_SC_EEEEEEENS4_39AutoVectorizingCopyWithAssumedAlignmentILi128EEENS4_14SM90_TMA_STOREES1Z_S21_S21_EEEvvEEEEvNT_6ParamsE)
        /*0008*/ 	.word	0x0000005c


	//----- nvinfo : EIATTR_FRAME_SIZE
	.align		4
.L_20:
        /*000c*/ 	.byte	0x04, 0x11
        /*000e*/ 	.short	(.L_22 - .L_21)
	.align		4
.L_21:
        /*0010*/ 	.word	index@($__internal_2_$__cuda_sm10x_tcgen05_guardrail_trap_unallocated_columns_being_dealloced)
        /*0014*/ 	.word	0x00000000


	//----- nvinfo : EIATTR_FRAME_SIZE
	.align		4
.L_22:
        /*0018*/ 	.byte	0x04, 0x11
        /*001a*/ 	.short	(.L_24 - .L_23)
	.align		4
.L_23:
        /*001c*/ 	.word	index@($__internal_1_$__cuda_sm10x_tcgen05_guardrail_trap_phase_invalid_during_alloc)
        /*0020*/ 	.word	0x00000000


	//----- nvinfo : EIATTR_FRAME_SIZE
	.align		4
.L_24:
        /*0024*/ 	.byte	0x04, 0x11
        /*0026*/ 	.short	(.L_26 - .L_25)
	.align		4
.L_25:
        /*0028*/ 	.word	index@($__internal_0_$__cuda_sm10x_tcgen05_guardrail_trap_col_being_dealloced_not_returned_by_alloc)
        /*002c*/ 	.word	0x00000000


	//----- nvinfo : EIATTR_FRAME_SIZE
	.align		4
.L_26:
        /*0030*/ 	.byte	0x04, 0x11
        /*0032*/ 	.short	(.L_28 - .L_27)
	.align		4
.L_27:
        /*0034*/ 	.word	index@(_ZN7cutlass13device_kernelINS_4gemm6kernel13GemmUniversalIN4cute5tupleIJiiiiEEENS1_10collective13CollectiveMmaINS1_35MainloopSm100TmaUmmaWarpSpecializedILi5ELi2ELi4ENS5_IJNS4_1CILi2EEENSA_ILi1EEESC_EEEEENS5_IJNSA_ILi64EEENSA_ILi256EEENSA_ILi128EEEEEEaNS5_IJlSC_lEEEaSJ_NS4_8TiledMMAINS4_8MMA_AtomIJNS4_15SM100_MMA_S8_SSIaaiLi64ELi256ELNS4_4UMMA5MajorE0ELSO_0ELNSN_8SaturateE0EEEEEENS4_6LayoutINS5_IJSC_SC_SC_EEENS5_IJNSA_ILi0EEESU_SU_EEEEENS5_IJNS4_10UnderscoreESX_SX_EEEEENS4_13SM90_TMA_LOADENS4_14ComposedLayoutINS4_7SwizzleILi3ELi4ELi3EEENS4_18smem_ptr_flag_bitsILi8EEENSS_INS5_IJNSA_ILi8EEESH_EEENS5_IJSH_SC_EEEEEEEvNS4_8identityENS4_23SM90_TMA_LOAD_MULTICASTES1A_vS1B_EENS_8epilogue10collective18CollectiveEpilogueINS1E_23Sm100TmaWarpSpecializedILi4ELi2ELi32ELb0ELb0EEEJSI_NS5_IJNSS_ISF_SC_EES1J_EEEaSJ_aSJ_NS1E_6fusion15FusionCallbacksIS1I_NS1L_17LinearCombinationIaiaiLNS_15FloatRoundStyleE2EEESI_S1K_JEEENS4_5SM1004TMEM4LOAD26SM100_TMEM_LOAD_16dp32b32xES10_NS11_INS12_ILi2ELi4ELi3EEES15_NSS_INS5_IJS16_SF_EEENS5_IJSF_SC_EEEEEEENS4_39AutoVectorizingCopyWithAssumedAlignmentILi128EEENS4_14SM90_TMA_STOREES1Z_S21_S21_EEEvvEEEEvNT_6ParamsE)
        /*0038*/ 	.word	0x00000000


	//----- nvinfo : EIATTR_MIN_STACK_SIZE
	.align		4
.L_28:
        /*003c*/ 	.byte	0x04, 0x12
        /*003e*/ 	.short	(.L_30 - .L_29)
	.align		4
.L_29:
        /*0040*/ 	.word	index@(_ZN7cutlass13device_kernelINS_4gemm6kernel13GemmUniversalIN4cute5tupleIJiiiiEEENS1_10collective13CollectiveMmaINS1_35MainloopSm100TmaUmmaWarpSpecializedILi5ELi2ELi4ENS5_IJNS4_1CILi2EEENSA_ILi1EEESC_EEEEENS5_IJNSA_ILi64EEENSA_ILi256EEENSA_ILi128EEEEEEaNS5_IJlSC_lEEEaSJ_NS4_8TiledMMAINS4_8MMA_AtomIJNS4_15SM100_MMA_S8_SSIaaiLi64ELi256ELNS4_4UMMA5MajorE0ELSO_0ELNSN_8SaturateE0EEEEEENS4_6LayoutINS5_IJSC_SC_SC_EEENS5_IJNSA_ILi0EEESU_SU_EEEEENS5_IJNS4_10UnderscoreESX_SX_EEEEENS4_13SM90_TMA_LOADENS4_14ComposedLayoutINS4_7SwizzleILi3ELi4ELi3EEENS4_18smem_ptr_flag_bitsILi8EEENSS_INS5_IJNSA_ILi8EEESH_EEENS5_IJSH_SC_EEEEEEEvNS4_8identityENS4_23SM90_TMA_LOAD_MULTICASTES1A_vS1B_EENS_8epilogue10collective18CollectiveEpilogueINS1E_23Sm100TmaWarpSpecializedILi4ELi2ELi32ELb0ELb0EEEJSI_NS5_IJNSS_ISF_SC_EES1J_EEEaSJ_aSJ_NS1E_6fusion15FusionCallbacksIS1I_NS1L_17LinearCombinationIaiaiLNS_15FloatRoundStyleE2EEESI_S1K_JEEENS4_5SM1004TMEM4LOAD26SM100_TMEM_LOAD_16dp32b32xES10_NS11_INS12_ILi2ELi4ELi3EEES15_NSS_INS5_IJS16_SF_EEENS5_IJSF_SC_EEEEEEENS4_39AutoVectorizingCopyWithAssumedAlignmentILi128EEENS4_14SM90_TMA_STOREES1Z_S21_S21_EEEvvEEEEvNT_6ParamsE)
        /*0044*/ 	.word	0x00000000
.L_30:


//--------------------- .nv.compat                --------------------------
	.section	.nv.compat,"",@"SHT_CUDA_COMPAT_INFO"
	.align	4
        /*0000*/ 	.byte	0x02, 0x09, 0x01, 0x00, 0x02, 0x02, 0x03, 0x00, 0x02, 0x05, 0x06, 0x00, 0x03, 0x07, 0x01, 0x01
        /*0010*/ 	.byte	0x02, 0x03, 0x01, 0x00, 0x02, 0x06, 0x01, 0x00, 0x04, 0x0b, 0x08, 0x00, 0x01, 0x00, 0x00, 0x00
        /*0020*/ 	.byte	0x00, 0x00, 0x00, 0x00


//--------------------- .nv.info._ZN7cutlass13device_kernelINS_4gemm6kernel13GemmUniversalIN4cute5tupleIJiiiiEEENS1_10collective13CollectiveMmaINS1_35MainloopSm100TmaUmmaWarpSpecializedILi5ELi2ELi4ENS5_IJNS4_1CILi2EEENSA_ILi1EEESC_EEEEENS5_IJNSA_ILi64EEENSA_ILi256EEENSA_ILi128EEEEEEaNS5_IJlSC_lEEEaSJ_NS4_8TiledMMAINS4_8MMA_AtomIJNS4_15SM100_MMA_S8_SSIaaiLi64ELi256ELNS4_4UMMA5MajorE0ELSO_0ELNSN_8SaturateE0EEEEEENS4_6LayoutINS5_IJSC_SC_SC_EEENS5_IJNSA_ILi0EEESU_SU_EEEEENS5_IJNS4_10UnderscoreESX_SX_EEEEENS4_13SM90_TMA_LOADENS4_14ComposedLayoutINS4_7SwizzleILi3ELi4ELi3EEENS4_18smem_ptr_flag_bitsILi8EEENSS_INS5_IJNSA_ILi8EEESH_EEENS5_IJSH_SC_EEEEEEEvNS4_8identityENS4_23SM90_TMA_LOAD_MULTICASTES1A_vS1B_EENS_8epilogue10collective18CollectiveEpilogueINS1E_23Sm100TmaWarpSpecializedILi4ELi2ELi32ELb0ELb0EEEJSI_NS5_IJNSS_ISF_SC_EES1J_EEEaSJ_aSJ_NS1E_6fusion15FusionCallbacksIS1I_NS1L_17LinearCombinationIaiaiLNS_15FloatRoundStyleE2EEESI_S1K_JEEENS4_5SM1004TMEM4LOAD26SM100_TMEM_LOAD_16dp32b32xES10_NS11_INS12_ILi2ELi4ELi3EEES15_NSS_INS5_IJS16_SF_EEENS5_IJSF_SC_EEEEEEENS4_39AutoVectorizingCopyWithAssumedAlignmentILi128EEENS4_14SM90_TMA_STOREES1Z_S21_S21_EEEvvEEEEvNT_6ParamsE --------------------------
	.section	.nv.info._ZN7cutlass13device_kernelINS_4gemm6kernel13GemmUniversalIN4cute5tupleIJiiiiEEENS1_10collective13CollectiveMmaINS1_35MainloopSm100TmaUmmaWarpSpecializedILi5ELi2ELi4ENS5_IJNS4_1CILi2EEENSA_ILi1EEESC_EEEEENS5_IJNSA_ILi64EEENSA_ILi256EEENSA_ILi128EEEEEEaNS5_IJlSC_lEEEaSJ_NS4_8TiledMMAINS4_8MMA_AtomIJNS4_15SM100_MMA_S8_SSIaaiLi64ELi256ELNS4_4UMMA5MajorE0ELSO_0ELNSN_8SaturateE0EEEEEENS4_6LayoutINS5_IJSC_SC_SC_EEENS5_IJNSA_ILi0EEESU_SU_EEEEENS5_IJNS4_10UnderscoreESX_SX_EEEEENS4_13SM90_TMA_LOADENS4_14ComposedLayoutINS4_7SwizzleILi3ELi4ELi3EEENS4_18smem_ptr_flag_bitsILi8EEENSS_INS5_IJNSA_ILi8EEESH_EEENS5_IJSH_SC_EEEEEEEvNS4_8identityENS4_23SM90_TMA_LOAD_MULTICASTES1A_vS1B_EENS_8epilogue10collective18CollectiveEpilogueINS1E_23Sm100TmaWarpSpecializedILi4ELi2ELi32ELb0ELb0EEEJSI_NS5_IJNSS_ISF_SC_EES1J_EEEaSJ_aSJ_NS1E_6fusion15FusionCallbacksIS1I_NS1L_17LinearCombinationIaiaiLNS_15FloatRoundStyleE2EEESI_S1K_JEEENS4_5SM1004TMEM4LOAD26SM100_TMEM_LOAD_16dp32b32xES10_NS11_INS12_ILi2ELi4ELi3EEES15_NSS_INS5_IJS16_SF_EEENS5_IJSF_SC_EEEEEEENS4_39AutoVectorizingCopyWithAssumedAlignmentILi128EEENS4_14SM90_TMA_STOREES1Z_S21_S21_EEEvvEEEEvNT_6ParamsE,"",@"SHT_CUDA_INFO"
	.sectionflags	@""
	.align	4


	//----- nvinfo : EIATTR_CUDA_API_VERSION
	.align		4
        /*0000*/ 	.byte	0x04, 0x37
        /*0002*/ 	.short	(.L_32 - .L_31)
.L_31:
        /*0004*/ 	.word	0x00000082


	//----- nvinfo : EIATTR_KPARAM_INFO
	.align		4
.L_32:
        /*0008*/ 	.byte	0x04, 0x17
        /*000a*/ 	.short	(.L_34 - .L_33)
.L_33:
        /*000c*/ 	.word	0x00000000
        /*0010*/ 	.short	0x0000
        /*0012*/ 	.short	0x0000
        /*0014*/ 	.byte	0x00, 0xf0, 0x01, 0x20


	//----- nvinfo : EIATTR_AT_ENTRY_FRAGMENTS
	.align		4
.L_34:
        /*0018*/ 	.byte	0x04, 0x4f
        /*001a*/ 	.short	(.L_36 - .L_35)


	//   ....[0]....
.L_35:
        /*001c*/ 	.word	0x00000006


	//----- nvinfo : EIATTR_RESERVED_SMEM_USED
	.align		4
.L_36:
        /*0020*/ 	.byte	0x01, 0x41
	.zero		2


	//----- nvinfo : EIATTR_SPARSE_MMA_MASK
	.align		4
        /*0024*/ 	.byte	0x03, 0x50
        /*0026*/ 	.short	0x0000


	//----- nvinfo : EIATTR_TCGEN05_1CTA_USED
	.align		4
        /*0028*/ 	.byte	0x01, 0x51
	.zero		2


	//----- nvinfo : EIATTR_MAXREG_COUNT
	.align		4
        /*002c*/ 	.byte	0x03, 0x1b
        /*002e*/ 	.short	0x00ff


	//----- nvinfo : EIATTR_NUM_BARRIERS
	.align		4
        /*0030*/ 	.byte	0x02, 0x4c
        /*0032*/ 	.byte	0x07
	.zero		1


	//----- nvinfo : EIATTR_EXTERNS
	.align		4
        /*0034*/ 	.byte	0x04, 0x0f
        /*0036*/ 	.short	(.L_38 - .L_37)


	//   ....[0]....
	.align		4
.L_37:
        /*0038*/ 	.word	index@(__assertfail)


	//----- nvinfo : EIATTR_MERCURY_ISA_VERSION
	.align		4
.L_38:
        /*003c*/ 	.byte	0x03, 0x5f
        /*003e*/ 	.short	0x0101


	//----- nvinfo : EIATTR_INT_WARP_WIDE_INSTR_OFFSETS
	.align		4
        /*0040*/ 	.byte	0x04, 0x31
        /*0042*/ 	.short	(.L_40 - .L_39)


	//   ....[0]....
.L_39:
        /*0044*/ 	.word	0x00003d70


	//   ....[1]....
        /*0048*/ 	.word	0x00003da0


	//   ....[2]....
        /*004c*/ 	.word	0x00003dc0


	//   ....[3]....
        /*0050*/ 	.word	0x00004990


	//   ....[4]....
        /*0054*/ 	.word	0x000049f0


	//   ....[5]....
        /*0058*/ 	.word	0x00004ae0


	//   ....[6]....
        /*005c*/ 	.word	0x00004b60


	//   ....[7]....
        /*0060*/ 	.word	0x00004c60


	//   ....[8]....
        /*0064*/ 	.word	0x00004cf0


	//   ....[9]....
        /*0068*/ 	.word	0x00004df0


	//   ....[10]....
        /*006c*/ 	.word	0x00004ea0


	//----- nvinfo : EIATTR_COOP_GROUP_MASK_REGIDS
	.align		4
.L_40:
        /*0070*/ 	.byte	0x04, 0x29
        /*0072*/ 	.short	(.L_42 - .L_41)


	//   ....[0]....
.L_41:
        /*0074*/ 	.word	0xffffffff


	//   ....[1]....
        /*0078*/ 	.word	0xffffffff


	//   ....[2]....
        /*007c*/ 	.word	0xffffffff


	//   ....[3]....
        /*0080*/ 	.word	0xffffffff


	//   ....[4]....
        /*0084*/ 	.word	0xffffffff


	//   ....[5]....
        /*0088*/ 	.word	0xffffffff


	//   ....[6]....
        /*008c*/ 	.word	0xffffffff


	//   ....[7]....
        /*0090*/ 	.word	0xffffffff


	//   ....[8]....
        /*0094*/ 	.word	0xffffffff


	//   ....[9]....
        /*0098*/ 	.word	0xffffffff


	//   ....[10]....
        /*009c*/ 	.word	0xffffffff


	//   ....[11]....
        /*00a0*/ 	.word	0xffffffff


	//   ....[12]....
        /*00a4*/ 	.word	0xffffffff


	//   ....[13]....
        /*00a8*/ 	.word	0xffffffff


	//----- nvinfo : EIATTR_COOP_GROUP_INSTR_OFFSETS
	.align		4
.L_42:
        /*00ac*/ 	.byte	0x04, 0x28
        /*00ae*/ 	.short	(.L_44 - .L_43)


	//   ....[0]....
.L_43:
        /*00b0*/ 	.word	0x00000080


	//   ....[1]....
        /*00b4*/ 	.word	0x000004f0


	//   ....[2]....
        /*00b8*/ 	.word	0x000006b0


	//   ....[3]....
        /*00bc*/ 	.word	0x00000850


	//   ....[4]....
        /*00c0*/ 	.word	0x00000950


	//   ....[5]....
        /*00c4*/ 	.word	0x00000ac0


	//   ....[6]....
        /*00c8*/ 	.word	0x00000c60


	//   ....[7]....
        /*00cc*/ 	.word	0x00000e10


	//   ....[8]....
        /*00d0*/ 	.word	0x00002010


	//   ....[9]....
        /*00d4*/ 	.word	0x00002f60


	//   ....[10]....
        /*00d8*/ 	.word	0x00003170


	//   ....[11]....
        /*00dc*/ 	.word	0x000031a0


	//   ....[12]....
        /*00e0*/ 	.word	0x00003c50


	//   ....[13]....
        /*00e4*/ 	.word	0x00003e80


	//----- nvinfo : EIATTR_VRC_CTA_INIT_COUNT
	.align		4
.L_44:
        /*00e8*/ 	.byte	0x02, 0x4a
        /*00ea*/ 	.byte	0x80
	.zero		1


	//----- nvinfo : EIATTR_SYSCALL_OFFSETS
	.align		4
        /*00ec*/ 	.byte	0x04, 0x46
        /*00ee*/ 	.short	(.L_46 - .L_45)


	//   ....[0]....
.L_45:
        /*00f0*/ 	.word	0x00005b30


	//   ....[1]....
        /*00f4*/ 	.word	0x00005c70


	//   ....[2]....
        /*00f8*/ 	.word	0x000064a0


	//   ....[3]....
        /*00fc*/ 	.word	0x00007240


	//   ....[4]....
        /*0100*/ 	.word	0x00007f90


	//   ....[5]....
        /*0104*/ 	.word	0x00008d00


	//----- nvinfo : EIATTR_MBARRIER_INSTR_OFFSETS
	.align		4
.L_46:
        /*0108*/ 	.byte	0x04, 0x39
        /*010a*/ 	.short	(.L_48 - .L_47)


	//   ....[0]....
.L_47:
        /*010c*/ 	.word	0x00000600
        /*0110*/ 	.word	0x000000ff
        /*0114*/ 	.word	0x00000000
        /*0118*/ 	.short	0x0100
        /*011a*/ 	.byte	0x04
	.zero		1


	//   ....[1]....
        /*011c*/ 	.word	0x00000610
        /*0120*/ 	.word	0x000000ff
        /*0124*/ 	.word	0x00000028
        /*0128*/ 	.short	0x0100
        /*012a*/ 	.byte	0x04
	.zero		1


	//   ....[2]....
        /*012c*/ 	.word	0x00000620
        /*0130*/ 	.word	0x000000ff
        /*0134*/ 	.word	0x00000008
        /*0138*/ 	.short	0x0100
        /*013a*/ 	.byte	0x04
	.zero		1


	//   ....[3]....
        /*013c*/ 	.word	0x00000630
        /*0140*/ 	.word	0x000000ff
        /*0144*/ 	.word	0x00000030
        /*0148*/ 	.short	0x0100
        /*014a*/ 	.byte	0x04
	.zero		1


	//   ....[4]....
        /*014c*/ 	.word	0x00000640
        /*0150*/ 	.word	0x000000ff
        /*0154*/ 	.word	0x00000010
        /*0158*/ 	.short	0x0100
        /*015a*/ 	.byte	0x04
	.zero		1


	//   ....[5]....
        /*015c*/ 	.word	0x00000650
        /*0160*/ 	.word	0x000000ff
        /*0164*/ 	.word	0x00000038
        /*0168*/ 	.short	0x0100
        /*016a*/ 	.byte	0x04
	.zero		1


	//   ....[6]....
        /*016c*/ 	.word	0x00000660
        /*0170*/ 	.word	0x000000ff
        /*0174*/ 	.word	0x00000018
        /*0178*/ 	.short	0x0100
        /*017a*/ 	.byte	0x04
	.zero		1


	//   ....[7]....
        /*017c*/ 	.word	0x00000670
        /*0180*/ 	.word	0x000000ff
        /*0184*/ 	.word	0x00000040
        /*0188*/ 	.short	0x0100
        /*018a*/ 	.byte	0x04
	.zero		1


	//   ....[8]....
        /*018c*/ 	.word	0x00000680
        /*0190*/ 	.word	0x000000ff
        /*0194*/ 	.word	0x00000020
        /*0198*/ 	.short	0x0100
        /*019a*/ 	.byte	0x04
	.zero		1


	//   ....[9]....
        /*019c*/ 	.word	0x00000690
        /*01a0*/ 	.word	0x000000ff
        /*01a4*/ 	.word	0x00000048
        /*01a8*/ 	.short	0x0100
        /*01aa*/ 	.byte	0x04
	.zero		1


	//   ....[10]....
        /*01ac*/ 	.word	0x000007c0
        /*01b0*/ 	.word	0x000000ff
        /*01b4*/ 	.word	0x00000050
        /*01b8*/ 	.short	0x0100
        /*01ba*/ 	.byte	0x04
	.zero		1


	//   ....[11]....
        /*01bc*/ 	.word	0x000007d0
        /*01c0*/ 	.word	0x000000ff
        /*01c4*/ 	.word	0x00000070
        /*01c8*/ 	.short	0x0100
        /*01ca*/ 	.byte	0x04
	.zero		1


	//   ....[12]....
        /*01cc*/ 	.word	0x000007e0
        /*01d0*/ 	.word	0x000000ff
        /*01d4*/ 	.word	0x00000058
        /*01d8*/ 	.short	0x0100
        /*01da*/ 	.byte	0x04
	.zero		1


	//   ....[13]....
        /*01dc*/ 	.word	0x000007f0
        /*01e0*/ 	.word	0x000000ff
        /*01e4*/ 	.word	0x00000078
        /*01e8*/ 	.short	0x0100
        /*01ea*/ 	.byte	0x04
	.zero		1


	//   ....[14]....
        /*01ec*/ 	.word	0x00000800
        /*01f0*/ 	.word	0x000000ff
        /*01f4*/ 	.word	0x00000060
        /*01f8*/ 	.short	0x0100
        /*01fa*/ 	.byte	0x04
	.zero		1


	//   ....[15]....
        /*01fc*/ 	.word	0x00000810
        /*0200*/ 	.word	0x000000ff
        /*0204*/ 	.word	0x00000080
        /*0208*/ 	.short	0x0100
        /*020a*/ 	.byte	0x04
	.zero		1


	//   ....[16]....
        /*020c*/ 	.word	0x00000820
        /*0210*/ 	.word	0x000000ff
        /*0214*/ 	.word	0x00000068
        /*0218*/ 	.short	0x0100
        /*021a*/ 	.byte	0x04
	.zero		1


	//   ....[17]....
        /*021c*/ 	.word	0x00000830
        /*0220*/ 	.word	0x000000ff
        /*0224*/ 	.word	0x00000088
        /*0228*/ 	.short	0x0100
        /*022a*/ 	.byte	0x04
	.zero		1


	//   ....[18]....
        /*022c*/ 	.word	0x00000920
        /*0230*/ 	.word	0x000000ff
        /*0234*/ 	.word	0x00000090
        /*0238*/ 	.short	0x0100
        /*023a*/ 	.byte	0x06
	.zero		1


	//   ....[19]....
        /*023c*/ 	.word	0x00000930
        /*0240*/ 	.word	0x000000ff
        /*0244*/ 	.word	0x00000098
        /*0248*/ 	.short	0x0100
        /*024a*/ 	.byte	0x06
	.zero		1


	//   ....[20]....
        /*024c*/ 	.word	0x00000a70
        /*0250*/ 	.word	0x000000ff
        /*0254*/ 	.word	0x000000a0
        /*0258*/ 	.short	0x0100
        /*025a*/ 	.byte	0x06
	.zero		1


	//   ....[21]....
        /*025c*/ 	.word	0x00000a80
        /*0260*/ 	.word	0x000000ff
        /*0264*/ 	.word	0x000000b0
        /*0268*/ 	.short	0x0100
        /*026a*/ 	.byte	0x06
	.zero		1


	//   ....[22]....
        /*026c*/ 	.word	0x00000a90
        /*0270*/ 	.word	0x000000ff
        /*0274*/ 	.word	0x000000a8
        /*0278*/ 	.short	0x0100
        /*027a*/ 	.byte	0x06
	.zero		1


	//   ....[23]....
        /*027c*/ 	.word	0x00000aa0
        /*0280*/ 	.word	0x000000ff
        /*0284*/ 	.word	0x000000b8
        /*0288*/ 	.short	0x0100
        /*028a*/ 	.byte	0x06
	.zero		1


	//   ....[24]....
        /*028c*/ 	.word	0x00000bd0
        /*0290*/ 	.word	0x000000ff
        /*0294*/ 	.word	0x000000c0
        /*0298*/ 	.short	0x0100
        /*029a*/ 	.byte	0x04
	.zero		1


	//   ....[25]....
        /*029c*/ 	.word	0x00000be0
        /*02a0*/ 	.word	0x000000ff
        /*02a4*/ 	.word	0x000000e0
        /*02a8*/ 	.short	0x0100
        /*02aa*/ 	.byte	0x04
	.zero		1


	//   ....[26]....
        /*02ac*/ 	.word	0x00000bf0
        /*02b0*/ 	.word	0x000000ff
        /*02b4*/ 	.word	0x000000c8
        /*02b8*/ 	.short	0x0100
        /*02ba*/ 	.byte	0x04
	.zero		1


	//   ....[27]....
        /*02bc*/ 	.word	0x00000c00
        /*02c0*/ 	.word	0x000000ff
        /*02c4*/ 	.word	0x000000e8
        /*02c8*/ 	.short	0x0100
        /*02ca*/ 	.byte	0x04
	.zero		1


	//   ....[28]....
        /*02cc*/ 	.word	0x00000c10
        /*02d0*/ 	.word	0x000000ff
        /*02d4*/ 	.word	0x000000d0
        /*02d8*/ 	.short	0x0100
        /*02da*/ 	.byte	0x04
	.zero		1


	//   ....[29]....
        /*02dc*/ 	.word	0x00000c20
        /*02e0*/ 	.word	0x000000ff
        /*02e4*/ 	.word	0x000000f0
        /*02e8*/ 	.short	0x0100
        /*02ea*/ 	.byte	0x04
	.zero		1


	//   ....[30]....
        /*02ec*/ 	.word	0x00000c30
        /*02f0*/ 	.word	0x000000ff
        /*02f4*/ 	.word	0x000000d8
        /*02f8*/ 	.short	0x0100
        /*02fa*/ 	.byte	0x04
	.zero		1


	//   ....[31]....
        /*02fc*/ 	.word	0x00000c40
        /*0300*/ 	.word	0x000000ff
        /*0304*/ 	.word	0x000000f8
        /*0308*/ 	.short	0x0100
        /*030a*/ 	.byte	0x04
	.zero		1


	//   ....[32]....
        /*030c*/ 	.word	0x00000d30
        /*0310*/ 	.word	0x000000ff
        /*0314*/ 	.word	0x00000100
        /*0318*/ 	.short	0x0100
        /*031a*/ 	.byte	0x04
	.zero		1


	//   ....[33]....
        /*031c*/ 	.word	0x00000d40
        /*0320*/ 	.word	0x000000ff
        /*0324*/ 	.word	0x00000110
        /*0328*/ 	.short	0x0100
        /*032a*/ 	.byte	0x04
	.zero		1


	//   ....[34]....
        /*032c*/ 	.word	0x00000d50
        /*0330*/ 	.word	0x000000ff
        /*0334*/ 	.word	0x00000108
        /*0338*/ 	.short	0x0100
        /*033a*/ 	.byte	0x04
	.zero		1


	//   ....[35]....
        /*033c*/ 	.word	0x00000d60
        /*0340*/ 	.word	0x000000ff
        /*0344*/ 	.word	0x00000118
        /*0348*/ 	.short	0x0100
        /*034a*/ 	.byte	0x04
	.zero		1


	//   ....[36]....
        /*034c*/ 	.word	0x00001890
        /*0350*/ 	.word	0x00000000
        /*0354*/ 	.word	0x00000110
        /*0358*/ 	.short	0x010a
        /*035a*/ 	.byte	0xff
	.zero		1


	//   ....[37]....
        /*035c*/ 	.word	0x000018c0
        /*0360*/ 	.word	0x00000000
        /*0364*/ 	.word	0x00000100
        /*0368*/ 	.short	0x0101
        /*036a*/ 	.byte	0xff
	.zero		1


	//   ....[38]....
        /*036c*/ 	.word	0x00001990
        /*0370*/ 	.word	0x000000ff
        /*0374*/ 	.word	0x00000028
        /*0378*/ 	.short	0x010a
        /*037a*/ 	.byte	0x04
	.zero		1


	//   ....[39]....
        /*037c*/ 	.word	0x00001a10
        /*0380*/ 	.word	0x000000ff
        /*0384*/ 	.word	0x00000028
        /*0388*/ 	.short	0x010a
        /*038a*/ 	.byte	0x21
	.zero		1


	//   ....[40]....
        /*038c*/ 	.word	0x00001ba0
        /*0390*/ 	.word	0x000000ff
        /*0394*/ 	.word	0x00000028
        /*0398*/ 	.short	0x010a
        /*039a*/ 	.byte	0x08
	.zero		1


	//   ....[41]....
        /*039c*/ 	.word	0x00001cc0
        /*03a0*/ 	.word	0x000000ff
        /*03a4*/ 	.word	0x00000098
        /*03a8*/ 	.short	0x0101
        /*03aa*/ 	.byte	0x06
	.zero		1


	//   ....[42]....
        /*03ac*/ 	.word	0x00001ce0
        /*03b0*/ 	.word	0x000000ff
        /*03b4*/ 	.word	0x00000028
        /*03b8*/ 	.short	0x010a
        /*03ba*/ 	.byte	0x04
	.zero		1


	//   ....[43]....
        /*03bc*/ 	.word	0x00001d60
        /*03c0*/ 	.word	0x000000ff
        /*03c4*/ 	.word	0x00000028
        /*03c8*/ 	.short	0x010a
        /*03ca*/ 	.byte	0x11
	.zero		1


	//   ....[44]....
        /*03cc*/ 	.word	0x00001f70
        /*03d0*/ 	.word	0x000000ff
        /*03d4*/ 	.word	0x00000028
        /*03d8*/ 	.short	0x010a
        /*03da*/ 	.byte	0x07
	.zero		1


	//   ....[45]....
        /*03dc*/ 	.word	0x00002040
        /*03e0*/ 	.word	0x00000003
        /*03e4*/ 	.word	0x000000a0
        /*03e8*/ 	.short	0x010a
        /*03ea*/ 	.byte	0xff
	.zero		1


	//   ....[46]....
        /*03ec*/ 	.word	0x00002190
        /*03f0*/ 	.word	0x00000000
        /*03f4*/ 	.word	0x00000000
        /*03f8*/ 	.short	0x0101
        /*03fa*/ 	.byte	0xff
	.zero		1


	//   ....[47]....
        /*03fc*/ 	.word	0x00002750
        /*0400*/ 	.word	0x000000ff
        /*0404*/ 	.word	0x00000000
        /*0408*/ 	.short	0x010a
        /*040a*/ 	.byte	0x04
	.zero		1


	//   ....[48]....
        /*040c*/ 	.word	0x000027e0
        /*0410*/ 	.word	0x000000ff
        /*0414*/ 	.word	0x00000000
        /*0418*/ 	.short	0x010a
        /*041a*/ 	.byte	0x05
	.zero		1


	//   ....[49]....
        /*041c*/ 	.word	0x00002870
        /*0420*/ 	.word	0x000000ff
        /*0424*/ 	.word	0x00000000
        /*0428*/ 	.short	0x010a
        /*042a*/ 	.byte	0x05
	.zero		1


	//   ....[50]....
        /*042c*/ 	.word	0x00002900
        /*0430*/ 	.word	0x000000ff
        /*0434*/ 	.word	0x00000000
        /*0438*/ 	.short	0x010a
        /*043a*/ 	.byte	0x05
	.zero		1


	//   ....[51]....
        /*043c*/ 	.word	0x000029a0
        /*0440*/ 	.word	0x00000000
        /*0444*/ 	.word	0x00000000
        /*0448*/ 	.short	0x010a
        /*044a*/ 	.byte	0xff
	.zero		1


	//   ....[52]....
        /*044c*/ 	.word	0x00002ac0
        /*0450*/ 	.word	0x00000002
        /*0454*/ 	.word	0x00000100
        /*0458*/ 	.short	0x010a
        /*045a*/ 	.byte	0xff
	.zero		1


	//   ....[53]....
        /*045c*/ 	.word	0x00002b30
        /*0460*/ 	.word	0x00000002
        /*0464*/ 	.word	0x00000000
        /*0468*/ 	.short	0x0101
        /*046a*/ 	.byte	0xff
	.zero		1


	//   ....[54]....
        /*046c*/ 	.word	0x00002b50
        /*0470*/ 	.word	0x000000ff
        /*0474*/ 	.word	0x000000b0
        /*0478*/ 	.short	0x010a
        /*047a*/ 	.byte	0x04
	.zero		1


	//   ....[55]....
        /*047c*/ 	.word	0x00002c70
        /*0480*/ 	.word	0x00000002
        /*0484*/ 	.word	0x000000a0
        /*0488*/ 	.short	0x010a
        /*048a*/ 	.byte	0xff
	.zero		1


	//   ....[56]....
        /*048c*/ 	.word	0x00002d70
        /*0490*/ 	.word	0x00000002
        /*0494*/ 	.word	0x00000000
        /*0498*/ 	.short	0x0101
        /*049a*/ 	.byte	0xff
	.zero		1


	//   ....[57]....
        /*049c*/ 	.word	0x00002e00
        /*04a0*/ 	.word	0x000000ff
        /*04a4*/ 	.word	0x000000b0
        /*04a8*/ 	.short	0x0106
        /*04aa*/ 	.byte	0x04
	.zero		1


	//   ....[58]....
        /*04ac*/ 	.word	0x00002e20
        /*04b0*/ 	.word	0x000000ff
        /*04b4*/ 	.word	0x000000b0
        /*04b8*/ 	.short	0x010a
        /*04ba*/ 	.byte	0x04
	.zero		1


	//   ....[59]....
        /*04bc*/ 	.word	0x00002eb0
        /*04c0*/ 	.word	0x000000ff
        /*04c4*/ 	.word	0x000000b0
        /*04c8*/ 	.short	0x0106
        /*04ca*/ 	.byte	0x07
	.zero		1


	//   ....[60]....
        /*04cc*/ 	.word	0x00002ef0
        /*04d0*/ 	.word	0x00000000
        /*04d4*/ 	.word	0x000000b0
        /*04d8*/ 	.short	0x010a
        /*04da*/ 	.byte	0xff
	.zero		1


	//   ....[61]....
        /*04dc*/ 	.word	0x00003440
        /*04e0*/ 	.word	0x00000000
        /*04e4*/ 	.word	0x000000a0
        /*04e8*/ 	.short	0x010a
        /*04ea*/ 	.byte	0xff
	.zero		1


	//   ....[62]....
        /*04ec*/ 	.word	0x00003540
        /*04f0*/ 	.word	0x00000003
        /*04f4*/ 	.word	0x00000000
        /*04f8*/ 	.short	0x0101
        /*04fa*/ 	.byte	0xff
	.zero		1


	//   ....[63]....
        /*04fc*/ 	.word	0x00003550
        /*0500*/ 	.word	0x000000ff
        /*0504*/ 	.word	0x00000000
        /*0508*/ 	.short	0x010a
        /*050a*/ 	.byte	0x04
	.zero		1


	//   ....[64]....
        /*050c*/ 	.word	0x000035d0
        /*0510*/ 	.word	0x000000ff
        /*0514*/ 	.word	0x000000e0
        /*0518*/ 	.short	0x010a
        /*051a*/ 	.byte	0x1f
	.zero		1


	//   ....[65]....
        /*051c*/ 	.word	0x000036b0
        /*0520*/ 	.word	0x000000ff
        /*0524*/ 	.word	0x00000000
        /*0528*/ 	.short	0x010a
        /*052a*/ 	.byte	0x05
	.zero		1


	//   ....[66]....
        /*052c*/ 	.word	0x000037f0
        /*0530*/ 	.word	0x000000ff
        /*0534*/ 	.word	0x00000000
        /*0538*/ 	.short	0x010a
        /*053a*/ 	.byte	0x04
	.zero		1


	//   ....[67]....
        /*053c*/ 	.word	0x00003a80
        /*0540*/ 	.word	0x000000ff
        /*0544*/ 	.word	0x00000000
        /*0548*/ 	.short	0x010a
        /*054a*/ 	.byte	0x04
	.zero		1


	//   ....[68]....
        /*054c*/ 	.word	0x00003b10
        /*0550*/ 	.word	0x000000ff
        /*0554*/ 	.word	0x00000000
        /*0558*/ 	.short	0x010a
        /*055a*/ 	.byte	0x05
	.zero		1


	//   ....[69]....
        /*055c*/ 	.word	0x00003ba0
        /*0560*/ 	.word	0x000000ff
        /*0564*/ 	.word	0x00000000
        /*0568*/ 	.short	0x010a
        /*056a*/ 	.byte	0x05
	.zero		1


	//   ....[70]....
        /*056c*/ 	.word	0x00003c30
        /*0570*/ 	.word	0x000000ff
        /*0574*/ 	.word	0x00000000
        /*0578*/ 	.short	0x010a
        /*057a*/ 	.byte	0x04
	.zero		1


	//   ....[71]....
        /*057c*/ 	.word	0x00004150
        /*0580*/ 	.word	0x00000008
        /*0584*/ 	.word	0x000000a0
        /*0588*/ 	.short	0x010a
        /*058a*/ 	.byte	0xff
	.zero		1


	//   ....[72]....
        /*058c*/ 	.word	0x000042c0
        /*0590*/ 	.word	0x00000000
        /*0594*/ 	.word	0x00000000
        /*0598*/ 	.short	0x0101
        /*059a*/ 	.byte	0xff
	.zero		1


	//   ....[73]....
        /*059c*/ 	.word	0x000047a0
        /*05a0*/ 	.word	0x000000ff
        /*05a4*/ 	.word	0x00000098
        /*05a8*/ 	.short	0x010a
        /*05aa*/ 	.byte	0x15
	.zero		1


	//   ....[74]....
        /*05ac*/ 	.word	0x00004930
        /*05b0*/ 	.word	0x000000ff
        /*05b4*/ 	.word	0x00000070
        /*05b8*/ 	.short	0x010a
        /*05ba*/ 	.byte	0x15
	.zero		1


	//   ....[75]....
        /*05bc*/ 	.word	0x00004a80
        /*05c0*/ 	.word	0x000000ff
        /*05c4*/ 	.word	0x00000050
        /*05c8*/ 	.short	0x010b
        /*05ca*/ 	.byte	0x15
	.zero		1


	//   ....[76]....
        /*05cc*/ 	.word	0x00004aa0
        /*05d0*/ 	.word	0x000000ff
        /*05d4*/ 	.word	0x00000000
        /*05d8*/ 	.short	0x0101
        /*05da*/ 	.byte	0x04
	.zero		1


	//   ....[77]....
        /*05dc*/ 	.word	0x00004ab0
        /*05e0*/ 	.word	0x000000ff
        /*05e4*/ 	.word	0x00000078
        /*05e8*/ 	.short	0x010a
        /*05ea*/ 	.byte	0x15
	.zero		1


	//   ....[78]....
        /*05ec*/ 	.word	0x00004c00
        /*05f0*/ 	.word	0x000000ff
        /*05f4*/ 	.word	0x00000058
        /*05f8*/ 	.short	0x010b
        /*05fa*/ 	.byte	0x15
	.zero		1


	//   ....[79]....
        /*05fc*/ 	.word	0x00004c20
        /*0600*/ 	.word	0x000000ff
        /*0604*/ 	.word	0x00000000
        /*0608*/ 	.short	0x0101
        /*060a*/ 	.byte	0x04
	.zero		1


	//   ....[80]....
        /*060c*/ 	.word	0x00004c30
        /*0610*/ 	.word	0x000000ff
        /*0614*/ 	.word	0x00000080
        /*0618*/ 	.short	0x010a
        /*061a*/ 	.byte	0x15
	.zero		1


	//   ....[81]....
        /*061c*/ 	.word	0x00004d90
        /*0620*/ 	.word	0x000000ff
        /*0624*/ 	.word	0x00000060
        /*0628*/ 	.short	0x010b
        /*062a*/ 	.byte	0x15
	.zero		1


	//   ....[82]....
        /*062c*/ 	.word	0x00004db0
        /*0630*/ 	.word	0x000000ff
        /*0634*/ 	.word	0x00000000
        /*0638*/ 	.short	0x0101
        /*063a*/ 	.byte	0x04
	.zero		1


	//   ....[83]....
        /*063c*/ 	.word	0x00004dc0
        /*0640*/ 	.word	0x000000ff
        /*0644*/ 	.word	0x00000088
        /*0648*/ 	.short	0x010a
        /*064a*/ 	.byte	0x15
	.zero		1


	//   ....[84]....
        /*064c*/ 	.word	0x00004fc0
        /*0650*/ 	.word	0x000000ff
        /*0654*/ 	.word	0x00000068
        /*0658*/ 	.short	0x010b
        /*065a*/ 	.byte	0x15
	.zero		1


	//   ....[85]....
        /*065c*/ 	.word	0x00004fd0
        /*0660*/ 	.word	0x000000ff
        /*0664*/ 	.word	0x00000000
        /*0668*/ 	.short	0x0101
        /*066a*/ 	.byte	0x2b
	.zero		1


	//   ....[86]....
        /*066c*/ 	.word	0x00005000
        /*0670*/ 	.word	0x000000ff
        /*0674*/ 	.word	0x00000070
        /*0678*/ 	.short	0x010a
        /*067a*/ 	.byte	0x15
	.zero		1


	//   ....[87]....
        /*067c*/ 	.word	0x00005020
        /*0680*/ 	.word	0x000000ff
        /*0684*/ 	.word	0x00000078
        /*0688*/ 	.short	0x010a
        /*068a*/ 	.byte	0x15
	.zero		1


	//   ....[88]....
        /*068c*/ 	.word	0x00005040
        /*0690*/ 	.word	0x000000ff
        /*0694*/ 	.word	0x00000080
        /*0698*/ 	.short	0x010a
        /*069a*/ 	.byte	0x15
	.zero		1


	//   ....[89]....
        /*069c*/ 	.word	0x00005080
        /*06a0*/ 	.word	0x00000000
        /*06a4*/ 	.word	0x00000088
        /*06a8*/ 	.short	0x010a
        /*06aa*/ 	.byte	0xff
	.zero		1


	//   ....[90]....
        /*06ac*/ 	.word	0x000053c0
        /*06b0*/ 	.word	0x00000003
        /*06b4*/ 	.word	0x000000a0
        /*06b8*/ 	.short	0x010a
        /*06ba*/ 	.byte	0xff
	.zero		1


	//   ....[91]....
        /*06bc*/ 	.word	0x00005540
        /*06c0*/ 	.word	0x00000000
        /*06c4*/ 	.word	0x00000000
        /*06c8*/ 	.short	0x0101
        /*06ca*/ 	.byte	0xff
	.zero		1


	//   ....[92]....
        /*06cc*/ 	.word	0x00006060
        /*06d0*/ 	.word	0x00000002
        /*06d4*/ 	.word	0x00000050
        /*06d8*/ 	.short	0x010a
        /*06da*/ 	.byte	0xff
	.zero		1


	//   ....[93]....
        /*06dc*/ 	.word	0x000060a0
        /*06e0*/ 	.word	0x00000034
        /*06e4*/ 	.word	0x000000c0
        /*06e8*/ 	.short	0x010a
        /*06ea*/ 	.byte	0xff
	.zero		1


	//   ....[94]....
        /*06ec*/ 	.word	0x000061e0
        /*06f0*/ 	.word	0x00000002
        /*06f4*/ 	.word	0x00000050
        /*06f8*/ 	.short	0x010a
        /*06fa*/ 	.byte	0xff
	.zero		1


	//   ....[95]....
        /*06fc*/ 	.word	0x00006300
        /*0700*/ 	.word	0x00000000
        /*0704*/ 	.word	0x00000000
        /*0708*/ 	.short	0x0101
        /*070a*/ 	.byte	0xff
	.zero		1


	//   ....[96]....
        /*070c*/ 	.word	0x00006380
        /*0710*/ 	.word	0x00000034
        /*0714*/ 	.word	0x000000c0
        /*0718*/ 	.short	0x010a
        /*071a*/ 	.byte	0xff
	.zero		1


	//   ....[97]....
        /*071c*/ 	.word	0x00006ef0
        /*0720*/ 	.word	0x00000000
        /*0724*/ 	.word	0x00000050
        /*0728*/ 	.short	0x010a
        /*072a*/ 	.byte	0xff
	.zero		1


	//   ....[98]....
        /*072c*/ 	.word	0x00006fa0
        /*0730*/ 	.word	0x00000000
        /*0734*/ 	.word	0x00000050
        /*0738*/ 	.short	0x010a
        /*073a*/ 	.byte	0xff
	.zero		1


	//   ....[99]....
        /*073c*/ 	.word	0x000070c0
        /*0740*/ 	.word	0x00000000
        /*0744*/ 	.word	0x00000000
        /*0748*/ 	.short	0x0101
        /*074a*/ 	.byte	0xff
	.zero		1


	//   ....[100]....
        /*074c*/ 	.word	0x00007c30
        /*0750*/ 	.word	0x00000000
        /*0754*/ 	.word	0x00000050
        /*0758*/ 	.short	0x010a
        /*075a*/ 	.byte	0xff
	.zero		1


	//   ....[101]....
        /*075c*/ 	.word	0x00007ce0
        /*0760*/ 	.word	0x00000000
        /*0764*/ 	.word	0x00000050
        /*0768*/ 	.short	0x010a
        /*076a*/ 	.byte	0xff
	.zero		1


	//   ....[102]....
        /*076c*/ 	.word	0x00007e10
        /*0770*/ 	.word	0x00000000
        /*0774*/ 	.word	0x00000000
        /*0778*/ 	.short	0x0101
        /*077a*/ 	.byte	0xff
	.zero		1


	//   ....[103]....
        /*077c*/ 	.word	0x000089b0
        /*0780*/ 	.word	0x00000000
        /*0784*/ 	.word	0x00000050
        /*0788*/ 	.short	0x010a
        /*078a*/ 	.byte	0xff
	.zero		1


	//   ....[104]....
        /*078c*/ 	.word	0x00008a60
        /*0790*/ 	.word	0x00000000
        /*0794*/ 	.word	0x00000050
        /*0798*/ 	.short	0x010a
        /*079a*/ 	.byte	0xff
	.zero		1


	//   ....[105]....
        /*079c*/ 	.word	0x00008b80
        /*07a0*/ 	.word	0x00000000
        /*07a4*/ 	.word	0x00000000
        /*07a8*/ 	.short	0x0101
        /*07aa*/ 	.byte	0xff
	.zero		1


	//   ....[106]....
        /*07ac*/ 	.word	0x00008f90
        /*07b0*/ 	.word	0x000000ff
        /*07b4*/ 	.word	0x00000000
        /*07b8*/ 	.short	0x0101
        /*07ba*/ 	.byte	0x04
	.zero		1


	//   ....[107]....
        /*07bc*/ 	.word	0x00009890
        /*07c0*/ 	.word	0x00000000
        /*07c4*/ 	.word	0x00000110
        /*07c8*/ 	.short	0x010a
        /*07ca*/ 	.byte	0xff
	.zero		1


	//   ....[108]....
        /*07cc*/ 	.word	0x000098f0
        /*07d0*/ 	.word	0x00000000
        /*07d4*/ 	.word	0x00000028
        /*07d8*/ 	.short	0x010a
        /*07da*/ 	.byte	0xff
	.zero		1


	//   ....[109]....
        /*07dc*/ 	.word	0x00009950
        /*07e0*/ 	.word	0x00000000
        /*07e4*/ 	.word	0x00000028
        /*07e8*/ 	.short	0x010a
        /*07ea*/ 	.byte	0xff
	.zero		1


	//   ....[110]....
        /*07ec*/ 	.word	0x000099a0
        /*07f0*/ 	.word	0x00000003
        /*07f4*/ 	.word	0x000000a0
        /*07f8*/ 	.short	0x010a
        /*07fa*/ 	.byte	0xff
	.zero		1


	//   ....[111]....
        /*07fc*/ 	.word	0x00009a00
        /*0800*/ 	.word	0x00000000
        /*0804*/ 	.word	0x00000000
        /*0808*/ 	.short	0x010a
        /*080a*/ 	.byte	0xff
	.zero		1


	//   ....[112]....
        /*080c*/ 	.word	0x00009a60
        /*0810*/ 	.word	0x00000000
        /*0814*/ 	.word	0x00000000
        /*0818*/ 	.short	0x010a
        /*081a*/ 	.byte	0xff
	.zero		1


	//   ....[113]....
        /*081c*/ 	.word	0x00009ac0
        /*0820*/ 	.word	0x00000000
        /*0824*/ 	.word	0x00000000
        /*0828*/ 	.short	0x010a
        /*082a*/ 	.byte	0xff
	.zero		1


	//   ....[114]....
        /*082c*/ 	.word	0x00009b20
        /*0830*/ 	.word	0x00000000
        /*0834*/ 	.word	0x00000000
        /*0838*/ 	.short	0x010a
        /*083a*/ 	.byte	0xff
	.zero		1


	//   ....[115]....
        /*083c*/ 	.word	0x00009b70
        /*0840*/ 	.word	0x00000002
        /*0844*/ 	.word	0x00000100
        /*0848*/ 	.short	0x010a
        /*084a*/ 	.byte	0xff
	.zero		1


	//   ....[116]....
        /*084c*/ 	.word	0x00009bd0
        /*0850*/ 	.word	0x00000002
        /*0854*/ 	.word	0x000000b0
        /*0858*/ 	.short	0x010a
        /*085a*/ 	.byte	0xff
	.zero		1


	//   ....[117]....
        /*085c*/ 	.word	0x00009c20
        /*0860*/ 	.word	0x00000002
        /*0864*/ 	.word	0x000000a0
        /*0868*/ 	.short	0x010a
        /*086a*/ 	.byte	0xff
	.zero		1


	//   ....[118]....
        /*086c*/ 	.word	0x00009c80
        /*0870*/ 	.word	0x00000000
        /*0874*/ 	.word	0x000000b0
        /*0878*/ 	.short	0x010a
        /*087a*/ 	.byte	0xff
	.zero		1


	//   ....[119]....
        /*087c*/ 	.word	0x00009cd0
        /*0880*/ 	.word	0x00000000
        /*0884*/ 	.word	0x000000a0
        /*0888*/ 	.short	0x010a
        /*088a*/ 	.byte	0xff
	.zero		1


	//   ....[120]....
        /*088c*/ 	.word	0x00009d30
        /*0890*/ 	.word	0x00000002
        /*0894*/ 	.word	0x000000e0
        /*0898*/ 	.short	0x010a
        /*089a*/ 	.byte	0xff
	.zero		1


	//   ....[121]....
        /*089c*/ 	.word	0x00009d90
        /*08a0*/ 	.word	0x00000000
        /*08a4*/ 	.word	0x00000000
        /*08a8*/ 	.short	0x010a
        /*08aa*/ 	.byte	0xff
	.zero		1


	//   ....[122]....
        /*08ac*/ 	.word	0x00009df0
        /*08b0*/ 	.word	0x00000000
        /*08b4*/ 	.word	0x00000000
        /*08b8*/ 	.short	0x010a
        /*08ba*/ 	.byte	0xff
	.zero		1


	//   ....[123]....
        /*08bc*/ 	.word	0x00009e50
        /*08c0*/ 	.word	0x00000000
        /*08c4*/ 	.word	0x00000000
        /*08c8*/ 	.short	0x010a
        /*08ca*/ 	.byte	0xff
	.zero		1


	//   ....[124]....
        /*08cc*/ 	.word	0x00009eb0
        /*08d0*/ 	.word	0x00000000
        /*08d4*/ 	.word	0x00000000
        /*08d8*/ 	.short	0x010a
        /*08da*/ 	.byte	0xff
	.zero		1


	//   ....[125]....
        /*08dc*/ 	.word	0x00009f10
        /*08e0*/ 	.word	0x00000000
        /*08e4*/ 	.word	0x00000000
        /*08e8*/ 	.short	0x010a
        /*08ea*/ 	.byte	0xff
	.zero		1


	//   ....[126]....
        /*08ec*/ 	.word	0x00009f60
        /*08f0*/ 	.word	0x00000008
        /*08f4*/ 	.word	0x000000a0
        /*08f8*/ 	.short	0x010a
        /*08fa*/ 	.byte	0xff
	.zero		1


	//   ....[127]....
        /*08fc*/ 	.word	0x00009fc0
        /*0900*/ 	.word	0x00000000
        /*0904*/ 	.word	0x00000098
        /*0908*/ 	.short	0x010a
        /*090a*/ 	.byte	0xff
	.zero		1


	//   ....[128]....
        /*090c*/ 	.word	0x0000a020
        /*0910*/ 	.word	0x00000000
        /*0914*/ 	.word	0x00000070
        /*0918*/ 	.short	0x010a
        /*091a*/ 	.byte	0xff
	.zero		1


	//   ....[129]....
        /*091c*/ 	.word	0x0000a080
        /*0920*/ 	.word	0x00000000
        /*0924*/ 	.word	0x00000078
        /*0928*/ 	.short	0x010a
        /*092a*/ 	.byte	0xff
	.zero		1


	//   ....[130]....
        /*092c*/ 	.word	0x0000a0e0
        /*0930*/ 	.word	0x00000000
        /*0934*/ 	.word	0x00000080
        /*0938*/ 	.short	0x010a
        /*093a*/ 	.byte	0xff
	.zero		1


	//   ....[131]....
        /*093c*/ 	.word	0x0000a140
        /*0940*/ 	.word	0x00000000
        /*0944*/ 	.word	0x00000088
        /*0948*/ 	.short	0x010a
        /*094a*/ 	.byte	0xff
	.zero		1


	//   ....[132]....
        /*094c*/ 	.word	0x0000a1a0
        /*0950*/ 	.word	0x00000000
        /*0954*/ 	.word	0x00000070
        /*0958*/ 	.short	0x010a
        /*095a*/ 	.byte	0xff
	.zero		1


	//   ....[133]....
        /*095c*/ 	.word	0x0000a200
        /*0960*/ 	.word	0x00000000
        /*0964*/ 	.word	0x00000078
        /*0968*/ 	.short	0x010a
        /*096a*/ 	.byte	0xff
	.zero		1


	//   ....[134]....
        /*096c*/ 	.word	0x0000a260
        /*0970*/ 	.word	0x00000000
        /*0974*/ 	.word	0x00000080
        /*0978*/ 	.short	0x010a
        /*097a*/ 	.byte	0xff
	.zero		1


	//   ....[135]....
        /*097c*/ 	.word	0x0000a2b0
        /*0980*/ 	.word	0x00000003
        /*0984*/ 	.word	0x000000a0
        /*0988*/ 	.short	0x010a
        /*098a*/ 	.byte	0xff
	.zero		1


	//   ....[136]....
        /*098c*/ 	.word	0x0000a300
        /*0990*/ 	.word	0x00000002
        /*0994*/ 	.word	0x00000050
        /*0998*/ 	.short	0x010a
        /*099a*/ 	.byte	0xff
	.zero		1


	//   ....[137]....
        /*099c*/ 	.word	0x0000a350
        /*09a0*/ 	.word	0x00000034
        /*09a4*/ 	.word	0x000000c0
        /*09a8*/ 	.short	0x010a
        /*09aa*/ 	.byte	0xff
	.zero		1


	//   ....[138]....
        /*09ac*/ 	.word	0x0000a3a0
        /*09b0*/ 	.word	0x00000000
        /*09b4*/ 	.word	0x00000050
        /*09b8*/ 	.short	0x010a
        /*09ba*/ 	.byte	0xff
	.zero		1


	//   ....[139]....
        /*09bc*/ 	.word	0x0000a3f0
        /*09c0*/ 	.word	0x00000000
        /*09c4*/ 	.word	0x00000050
        /*09c8*/ 	.short	0x010a
        /*09ca*/ 	.byte	0xff
	.zero		1


	//   ....[140]....
        /*09cc*/ 	.word	0x0000a440
        /*09d0*/ 	.word	0x00000000
        /*09d4*/ 	.word	0x00000050
        /*09d8*/ 	.short	0x010a
        /*09da*/ 	.byte	0xff
	.zero		1


	//----- nvinfo : EIATTR_NUM_MBARRIERS
	.align		4
.L_48:
        /*09dc*/ 	.byte	0x03, 0x38
        /*09de*/ 	.short	0x0024


	//----- nvinfo : EIATTR_EXIT_INSTR_OFFSETS
	.align		4
        /*09e0*/ 	.byte	0x04, 0x1c
        /*09e2*/ 	.short	(.L_50 - .L_49)


	//   ....[0]....
.L_49:
        /*09e4*/ 	.word	0x000029d0


	//   ....[1]....
        /*09e8*/ 	.word	0x00002ec0


	//   ....[2]....
        /*09ec*/ 	.word	0x00002f20


	//   ....[3]....
        /*09f0*/ 	.word	0x00003e90


	//   ....[4]....
        /*09f4*/ 	.word	0x000050b0


	//   ....[5]....
        /*09f8*/ 	.word	0x000050f0


	//   ....[6]....
        /*09fc*/ 	.word	0x00009880


	//----- nvinfo : EIATTR_MAX_THREADS
	.align		4
.L_50:
        /*0a00*/ 	.byte	0x04, 0x05
        /*0a02*/ 	.short	(.L_52 - .L_51)
.L_51:
        /*0a04*/ 	.word	0x00000100
        /*0a08*/ 	.word	0x00000001
        /*0a0c*/ 	.word	0x00000001


	//----- nvinfo : EIATTR_CRS_STACK_SIZE
	.align		4
.L_52:
        /*0a10*/ 	.byte	0x04, 0x1e
        /*0a12*/ 	.short	(.L_54 - .L_53)
.L_53:
        /*0a14*/ 	.word	0x00000000


	//----- nvinfo : EIATTR_CBANK_PARAM_SIZE
	.align		4
.L_54:
        /*0a18*/ 	.byte	0x03, 0x19
        /*0a1a*/ 	.short	0x0800


	//----- nvinfo : EIATTR_PARAM_CBANK
	.align		4
        /*0a1c*/ 	.byte	0x04, 0x0a
        /*0a1e*/ 	.short	(.L_56 - .L_55)
	.align		4
.L_55:
        /*0a20*/ 	.word	index@(.nv.constant0._ZN7cutlass13device_kernelINS_4gemm6kernel13GemmUniversalIN4cute5tupleIJiiiiEEENS1_10collective13CollectiveMmaINS1_35MainloopSm100TmaUmmaWarpSpecializedILi5ELi2ELi4ENS5_IJNS4_1CILi2EEENSA_ILi1EEESC_EEEEENS5_IJNSA_ILi64EEENSA_ILi256EEENSA_ILi128EEEEEEaNS5_IJlSC_lEEEaSJ_NS4_8TiledMMAINS4_8MMA_AtomIJNS4_15SM100_MMA_S8_SSIaaiLi64ELi256ELNS4_4UMMA5MajorE0ELSO_0ELNSN_8SaturateE0EEEEEENS4_6LayoutINS5_IJSC_SC_SC_EEENS5_IJNSA_ILi0EEESU_SU_EEEEENS5_IJNS4_10UnderscoreESX_SX_EEEEENS4_13SM90_TMA_LOADENS4_14ComposedLayoutINS4_7SwizzleILi3ELi4ELi3EEENS4_18smem_ptr_flag_bitsILi8EEENSS_INS5_IJNSA_ILi8EEESH_EEENS5_IJSH_SC_EEEEEEEvNS4_8identityENS4_23SM90_TMA_LOAD_MULTICASTES1A_vS1B_EENS_8epilogue10collective18CollectiveEpilogueINS1E_23Sm100TmaWarpSpecializedILi4ELi2ELi32ELb0ELb0EEEJSI_NS5_IJNSS_ISF_SC_EES1J_EEEaSJ_aSJ_NS1E_6fusion15FusionCallbacksIS1I_NS1L_17LinearCombinationIaiaiLNS_15FloatRoundStyleE2EEESI_S1K_JEEENS4_5SM1004TMEM4LOAD26SM100_TMEM_LOAD_16dp32b32xES10_NS11_INS12_ILi2ELi4ELi3EEES15_NSS_INS5_IJS16_SF_EEENS5_IJSF_SC_EEEEEEENS4_39AutoVectorizingCopyWithAssumedAlignmentILi128EEENS4_14SM90_TMA_STOREES1Z_S21_S21_EEEvvEEEEvNT_6ParamsE)
        /*0a24*/ 	.short	0x0380
        /*0a26*/ 	.short	0x0800


	//----- nvinfo : EIATTR_SW_WAR
	.align		4
.L_56:
        /*0a28*/ 	.byte	0x04, 0x36
        /*0a2a*/ 	.short	(.L_58 - .L_57)
.L_57:
        /*0a2c*/ 	.word	0x00000008
.L_58:


//--------------------- .nv.callgraph             --------------------------
	.section	.nv.callgraph,"",@"SHT_CUDA_CALLGRAPH"
	.align	4
	.sectionentsize	8
	.align		4
        /*0000*/ 	.word	0x00000000
	.align		4
        /*0004*/ 	.word	0xffffffff
	.align		4
        /*0008*/ 	.word	index@(_ZN7cutlass13device_kernelINS_4gemm6kernel13GemmUniversalIN4cute5tupleIJiiiiEEENS1_10collective13CollectiveMmaINS1_35MainloopSm100TmaUmmaWarpSpecializedILi5ELi2ELi4ENS5_IJNS4_1CILi2EEENSA_ILi1EEESC_EEEEENS5_IJNSA_ILi64EEENSA_ILi256EEENSA_ILi128EEEEEEaNS5_IJlSC_lEEEaSJ_NS4_8TiledMMAINS4_8MMA_AtomIJNS4_15SM100_MMA_S8_SSIaaiLi64ELi256ELNS4_4UMMA5MajorE0ELSO_0ELNSN_8SaturateE0EEEEEENS4_6LayoutINS5_IJSC_SC_SC_EEENS5_IJNSA_ILi0EEESU_SU_EEEEENS5_IJNS4_10UnderscoreESX_SX_EEEEENS4_13SM90_TMA_LOADENS4_14ComposedLayoutINS4_7SwizzleILi3ELi4ELi3EEENS4_18smem_ptr_flag_bitsILi8EEENSS_INS5_IJNSA_ILi8EEESH_EEENS5_IJSH_SC_EEEEEEEvNS4_8identityENS4_23SM90_TMA_LOAD_MULTICASTES1A_vS1B_EENS_8epilogue10collective18CollectiveEpilogueINS1E_23Sm100TmaWarpSpecializedILi4ELi2ELi32ELb0ELb0EEEJSI_NS5_IJNSS_ISF_SC_EES1J_EEEaSJ_aSJ_NS1E_6fusion15FusionCallbacksIS1I_NS1L_17LinearCombinationIaiaiLNS_15FloatRoundStyleE2EEESI_S1K_JEEENS4_5SM1004TMEM4LOAD26SM100_TMEM_LOAD_16dp32b32xES10_NS11_INS12_ILi2ELi4ELi3EEES15_NSS_INS5_IJS16_SF_EEENS5_IJSF_SC_EEEEEEENS4_39AutoVectorizingCopyWithAssumedAlignmentILi128EEENS4_14SM90_TMA_STOREES1Z_S21_S21_EEEvvEEEEvNT_6ParamsE)
	.align		4
        /*000c*/ 	.word	index@(__assertfail)
	.align		4
        /*0010*/ 	.word	0x00000000
	.align		4
        /*0014*/ 	.word	0xfffffffe
	.align		4
        /*0018*/ 	.word	0x00000000
	.align		4
        /*001c*/ 	.word	0xfffffffd
	.align		4
        /*0020*/ 	.word	0x00000000
	.align		4
        /*0024*/ 	.word	0xfffffffc


//--------------------- .nv.constant4             --------------------------
	.section	.nv.constant4,"a",@progbits
	.align	8
	.align		8
.nv.constant4:
        /*0000*/ 	.dword	__assertfail
	.align		8
        /*0008*/ 	.dword	__unnamed_1
	.align		8
        /*0010*/ 	.dword	__unnamed_2
	.align		8
        /*0018*/ 	.dword	__unnamed_3
	.align		8
        /*0020*/ 	.dword	_ZN40_INTERNAL_38776cb8_4_k_cu_6f230e0a_175684cuda3std3__45__cpo5beginE
	.align		8
        /*0028*/ 	.dword	_ZN40_INTERNAL_38776cb8_4_k_cu_6f230e0a_175684cuda3std3__45__cpo3endE
	.align		8
        /*0030*/ 	.dword	_ZN40_INTERNAL_38776cb8_4_k_cu_6f230e0a_175684cuda3std3__45__cpo6cbeginE
	.align		8
        /*0038*/ 	.dword	_ZN40_INTERNAL_38776cb8_4_k_cu_6f230e0a_175684cuda3std3__45__cpo4cendE
	.align		8
        /*0040*/ 	.dword	_ZN40_INTERNAL_38776cb8_4_k_cu_6f230e0a_175684cuda3std3__442_GLOBAL__N__38776cb8_4_k_cu_6f230e0a_175686ignoreE
	.align		8
        /*0048*/ 	.dword	_ZN40_INTERNAL_38776cb8_4_k_cu_6f230e0a_175684cuda3std3__419piecewise_constructE
	.align		8
        /*0050*/ 	.dword	_ZN40_INTERNAL_38776cb8_4_k_cu_6f230e0a_175684cuda3std3__48in_placeE
	.align		8
        /*0058*/ 	.dword	_ZN40_INTERNAL_38776cb8_4_k_cu_6f230e0a_175684cuda3std6ranges3__45__cpo4swapE
	.align		8
        /*0060*/ 	.dword	_ZN40_INTERNAL_38776cb8_4_k_cu_6f230e0a_175684cuda3std6ranges3__45__cpo9iter_moveE
	.align		8
        /*0068*/ 	.dword	_ZN40_INTERNAL_38776cb8_4_k_cu_6f230e0a_175684cute7productE
	.align		8
        /*0070*/ 	.dword	_ZN40_INTERNAL_38776cb8_4_k_cu_6f230e0a_175684cute1_E
	.align		8
        /*0078*/ 	.dword	$str$25
	.align		8
        /*0080*/ 	.dword	$str$26
	.align		8
        /*0088*/ 	.dword	$str$27
	.align		8
        /*0090*/ 	.dword	$str$28


//--------------------- .text._ZN7cutlass13device_kernelINS_4gemm6kernel13GemmUniversalIN4cute5tupleIJiiiiEEENS1_10collective13CollectiveMmaINS1_35MainloopSm100TmaUmmaWarpSpecializedILi5ELi2ELi4ENS5_IJNS4_1CILi2EEENSA_ILi1EEESC_EEEEENS5_IJNSA_ILi64EEENSA_ILi256EEENSA_ILi128EEEEEEaNS5_IJlSC_lEEEaSJ_NS4_8TiledMMAINS4_8MMA_AtomIJNS4_15SM100_MMA_S8_SSIaaiLi64ELi256ELNS4_4UMMA5MajorE0ELSO_0ELNSN_8SaturateE0EEEEEENS4_6LayoutINS5_IJSC_SC_SC_EEENS5_IJNSA_ILi0EEESU_SU_EEEEENS5_IJNS4_10UnderscoreESX_SX_EEEEENS4_13SM90_TMA_LOADENS4_14ComposedLayoutINS4_7SwizzleILi3ELi4ELi3EEENS4_18smem_ptr_flag_bitsILi8EEENSS_INS5_IJNSA_ILi8EEESH_EEENS5_IJSH_SC_EEEEEEEvNS4_8identityENS4_23SM90_TMA_LOAD_MULTICASTES1A_vS1B_EENS_8epilogue10collective18CollectiveEpilogueINS1E_23Sm100TmaWarpSpecializedILi4ELi2ELi32ELb0ELb0EEEJSI_NS5_IJNSS_ISF_SC_EES1J_EEEaSJ_aSJ_NS1E_6fusion15FusionCallbacksIS1I_NS1L_17LinearCombinationIaiaiLNS_15FloatRoundStyleE2EEESI_S1K_JEEENS4_5SM1004TMEM4LOAD26SM100_TMEM_LOAD_16dp32b32xES10_NS11_INS12_ILi2ELi4ELi3EEES15_NSS_INS5_IJS16_SF_EEENS5_IJSF_SC_EEEEEEENS4_39AutoVectorizingCopyWithAssumedAlignmentILi128EEENS4_14SM90_TMA_STOREES1Z_S21_S21_EEEvvEEEEvNT_6ParamsE --------------------------
	.section	.text._ZN7cutlass13device_kernelINS_4gemm6kernel13GemmUniversalIN4cute5tupleIJiiiiEEENS1_10collective13CollectiveMmaINS1_35MainloopSm100TmaUmmaWarpSpecializedILi5ELi2ELi4ENS5_IJNS4_1CILi2EEENSA_ILi1EEESC_EEEEENS5_IJNSA_ILi64EEENSA_ILi256EEENSA_ILi128EEEEEEaNS5_IJlSC_lEEEaSJ_NS4_8TiledMMAINS4_8MMA_AtomIJNS4_15SM100_MMA_S8_SSIaaiLi64ELi256ELNS4_4UMMA5MajorE0ELSO_0ELNSN_8SaturateE0EEEEEENS4_6LayoutINS5_IJSC_SC_SC_EEENS5_IJNSA_ILi0EEESU_SU_EEEEENS5_IJNS4_10UnderscoreESX_SX_EEEEENS4_13SM90_TMA_LOADENS4_14ComposedLayoutINS4_7SwizzleILi3ELi4ELi3EEENS4_18smem_ptr_flag_bitsILi8EEENSS_INS5_IJNSA_ILi8EEESH_EEENS5_IJSH_SC_EEEEEEEvNS4_8identityENS4_23SM90_TMA_LOAD_MULTICASTES1A_vS1B_EENS_8epilogue10collective18CollectiveEpilogueINS1E_23Sm100TmaWarpSpecializedILi4ELi2ELi32ELb0ELb0EEEJSI_NS5_IJNSS_ISF_SC_EES1J_EEEaSJ_aSJ_NS1E_6fusion15FusionCallbacksIS1I_NS1L_17LinearCombinationIaiaiLNS_15FloatRoundStyleE2EEESI_S1K_JEEENS4_5SM1004TMEM4LOAD26SM100_TMEM_LOAD_16dp32b32xES10_NS11_INS12_ILi2ELi4ELi3EEES15_NSS_INS5_IJS16_SF_EEENS5_IJSF_SC_EEEEEEENS4_39AutoVectorizingCopyWithAssumedAlignmentILi128EEENS4_14SM90_TMA_STOREES1Z_S21_S21_EEEvvEEEEvNT_6ParamsE,"ax",@progbits
	.align	128
.text._ZN7cutlass13device_kernelINS_4gemm6kernel13GemmUniversalIN4cute5tupleIJiiiiEEENS1_10collective13CollectiveMmaINS1_35MainloopSm100TmaUmmaWarpSpecializedILi5ELi2ELi4ENS5_IJNS4_1CILi2EEENSA_ILi1EEESC_EEEEENS5_IJNSA_ILi64EEENSA_ILi256EEENSA_ILi128EEEEEEaNS5_IJlSC_lEEEaSJ_NS4_8TiledMMAINS4_8MMA_AtomIJNS4_15SM100_MMA_S8_SSIaaiLi64ELi256ELNS4_4UMMA5MajorE0ELSO_0ELNSN_8SaturateE0EEEEEENS4_6LayoutINS5_IJSC_SC_SC_EEENS5_IJNSA_ILi0EEESU_SU_EEEEENS5_IJNS4_10UnderscoreESX_SX_EEEEENS4_13SM90_TMA_LOADENS4_14ComposedLayoutINS4_7SwizzleILi3ELi4ELi3EEENS4_18smem_ptr_flag_bitsILi8EEENSS_INS5_IJNSA_ILi8EEESH_EEENS5_IJSH_SC_EEEEEEEvNS4_8identityENS4_23SM90_TMA_LOAD_MULTICASTES1A_vS1B_EENS_8epilogue10collective18CollectiveEpilogueINS1E_23Sm100TmaWarpSpecializedILi4ELi2ELi32ELb0ELb0EEEJSI_NS5_IJNSS_ISF_SC_EES1J_EEEaSJ_aSJ_NS1E_6fusion15FusionCallbacksIS1I_NS1L_17LinearCombinationIaiaiLNS_15FloatRoundStyleE2EEESI_S1K_JEEENS4_5SM1004TMEM4LOAD26SM100_TMEM_LOAD_16dp32b32xES10_NS11_INS12_ILi2ELi4ELi3EEES15_NSS_INS5_IJS16_SF_EEENS5_IJSF_SC_EEEEEEENS4_39AutoVectorizingCopyWithAssumedAlignmentILi128EEENS4_14SM90_TMA_STOREES1Z_S21_S21_EEEvvEEEEvNT_6ParamsE:
        .type           _ZN7cutlass13device_kernelINS_4gemm6kernel13GemmUniversalIN4cute5tupleIJiiiiEEENS1_10collective13CollectiveMmaINS1_35MainloopSm100TmaUmmaWarpSpecializedILi5ELi2ELi4ENS5_IJNS4_1CILi2EEENSA_ILi1EEESC_EEEEENS5_IJNSA_ILi64EEENSA_ILi256EEENSA_ILi128EEEEEEaNS5_IJlSC_lEEEaSJ_NS4_8TiledMMAINS4_8MMA_AtomIJNS4_15SM100_MMA_S8_SSIaaiLi64ELi256ELNS4_4UMMA5MajorE0ELSO_0ELNSN_8SaturateE0EEEEEENS4_6LayoutINS5_IJSC_SC_SC_EEENS5_IJNSA_ILi0EEESU_SU_EEEEENS5_IJNS4_10UnderscoreESX_SX_EEEEENS4_13SM90_TMA_LOADENS4_14ComposedLayoutINS4_7SwizzleILi3ELi4ELi3EEENS4_18smem_ptr_flag_bitsILi8EEENSS_INS5_IJNSA_ILi8EEESH_EEENS5_IJSH_SC_EEEEEEEvNS4_8identityENS4_23SM90_TMA_LOAD_MULTICASTES1A_vS1B_EENS_8epilogue10collective18CollectiveEpilogueINS1E_23Sm100TmaWarpSpecializedILi4ELi2ELi32ELb0ELb0EEEJSI_NS5_IJNSS_ISF_SC_EES1J_EEEaSJ_aSJ_NS1E_6fusion15FusionCallbacksIS1I_NS1L_17LinearCombinationIaiaiLNS_15FloatRoundStyleE2EEESI_S1K_JEEENS4_5SM1004TMEM4LOAD26SM100_TMEM_LOAD_16dp32b32xES10_NS11_INS12_ILi2ELi4ELi3EEES15_NSS_INS5_IJS16_SF_EEENS5_IJSF_SC_EEEEEEENS4_39AutoVectorizingCopyWithAssumedAlignmentILi128EEENS4_14SM90_TMA_STOREES1Z_S21_S21_EEEvvEEEEvNT_6ParamsE,@function
        .size           _ZN7cutlass13device_kernelINS_4gemm6kernel13GemmUniversalIN4cute5tupleIJiiiiEEENS1_10collective13CollectiveMmaINS1_35MainloopSm100TmaUmmaWarpSpecializedILi5ELi2ELi4ENS5_IJNS4_1CILi2EEENSA_ILi1EEESC_EEEEENS5_IJNSA_ILi64EEENSA_ILi256EEENSA_ILi128EEEEEEaNS5_IJlSC_lEEEaSJ_NS4_8TiledMMAINS4_8MMA_AtomIJNS4_15SM100_MMA_S8_SSIaaiLi64ELi256ELNS4_4UMMA5MajorE0ELSO_0ELNSN_8SaturateE0EEEEEENS4_6LayoutINS5_IJSC_SC_SC_EEENS5_IJNSA_ILi0EEESU_SU_EEEEENS5_IJNS4_10UnderscoreESX_SX_EEEEENS4_13SM90_TMA_LOADENS4_14ComposedLayoutINS4_7SwizzleILi3ELi4ELi3EEENS4_18smem_ptr_flag_bitsILi8EEENSS_INS5_IJNSA_ILi8EEESH_EEENS5_IJSH_SC_EEEEEEEvNS4_8identityENS4_23SM90_TMA_LOAD_MULTICASTES1A_vS1B_EENS_8epilogue10collective18CollectiveEpilogueINS1E_23Sm100TmaWarpSpecializedILi4ELi2ELi32ELb0ELb0EEEJSI_NS5_IJNSS_ISF_SC_EES1J_EEEaSJ_aSJ_NS1E_6fusion15FusionCallbacksIS1I_NS1L_17LinearCombinationIaiaiLNS_15FloatRoundStyleE2EEESI_S1K_JEEENS4_5SM1004TMEM4LOAD26SM100_TMEM_LOAD_16dp32b32xES10_NS11_INS12_ILi2ELi4ELi3EEES15_NSS_INS5_IJS16_SF_EEENS5_IJSF_SC_EEEEEEENS4_39AutoVectorizingCopyWithAssumedAlignmentILi128EEENS4_14SM90_TMA_STOREES1Z_S21_S21_EEEvvEEEEvNT_6ParamsE,(.L_x_180 - _ZN7cutlass13device_kernelINS_4gemm6kernel13GemmUniversalIN4cute5tupleIJiiiiEEENS1_10collective13CollectiveMmaINS1_35MainloopSm100TmaUmmaWarpSpecializedILi5ELi2ELi4ENS5_IJNS4_1CILi2EEENSA_ILi1EEESC_EEEEENS5_IJNSA_ILi64EEENSA_ILi256EEENSA_ILi128EEEEEEaNS5_IJlSC_lEEEaSJ_NS4_8TiledMMAINS4_8MMA_AtomIJNS4_15SM100_MMA_S8_SSIaaiLi64ELi256ELNS4_4UMMA5MajorE0ELSO_0ELNSN_8SaturateE0EEEEEENS4_6LayoutINS5_IJSC_SC_SC_EEENS5_IJNSA_ILi0EEESU_SU_EEEEENS5_IJNS4_10UnderscoreESX_SX_EEEEENS4_13SM90_TMA_LOADENS4_14ComposedLayoutINS4_7SwizzleILi3ELi4ELi3EEENS4_18smem_ptr_flag_bitsILi8EEENSS_INS5_IJNSA_ILi8EEESH_EEENS5_IJSH_SC_EEEEEEEvNS4_8identityENS4_23SM90_TMA_LOAD_MULTICASTES1A_vS1B_EENS_8epilogue10collective18CollectiveEpilogueINS1E_23Sm100TmaWarpSpecializedILi4ELi2ELi32ELb0ELb0EEEJSI_NS5_IJNSS_ISF_SC_EES1J_EEEaSJ_aSJ_NS1E_6fusion15FusionCallbacksIS1I_NS1L_17LinearCombinationIaiaiLNS_15FloatRoundStyleE2EEESI_S1K_JEEENS4_5SM1004TMEM4LOAD26SM100_TMEM_LOAD_16dp32b32xES10_NS11_INS12_ILi2ELi4ELi3EEES15_NSS_INS5_IJS16_SF_EEENS5_IJSF_SC_EEEEEEENS4_39AutoVectorizingCopyWithAssumedAlignmentILi128EEENS4_14SM90_TMA_STOREES1Z_S21_S21_EEEvvEEEEvNT_6ParamsE)
        .other          _ZN7cutlass13device_kernelINS_4gemm6kernel13GemmUniversalIN4cute5tupleIJiiiiEEENS1_10collective13CollectiveMmaINS1_35MainloopSm100TmaUmmaWarpSpecializedILi5ELi2ELi4ENS5_IJNS4_1CILi2EEENSA_ILi1EEESC_EEEEENS5_IJNSA_ILi64EEENSA_ILi256EEENSA_ILi128EEEEEEaNS5_IJlSC_lEEEaSJ_NS4_8TiledMMAINS4_8MMA_AtomIJNS4_15SM100_MMA_S8_SSIaaiLi64ELi256ELNS4_4UMMA5MajorE0ELSO_0ELNSN_8SaturateE0EEEEEENS4_6LayoutINS5_IJSC_SC_SC_EEENS5_IJNSA_ILi0EEESU_SU_EEEEENS5_IJNS4_10UnderscoreESX_SX_EEEEENS4_13SM90_TMA_LOADENS4_14ComposedLayoutINS4_7SwizzleILi3ELi4ELi3EEENS4_18smem_ptr_flag_bitsILi8EEENSS_INS5_IJNSA_ILi8EEESH_EEENS5_IJSH_SC_EEEEEEEvNS4_8identityENS4_23SM90_TMA_LOAD_MULTICASTES1A_vS1B_EENS_8epilogue10collective18CollectiveEpilogueINS1E_23Sm100TmaWarpSpecializedILi4ELi2ELi32ELb0ELb0EEEJSI_NS5_IJNSS_ISF_SC_EES1J_EEEaSJ_aSJ_NS1E_6fusion15FusionCallbacksIS1I_NS1L_17LinearCombinationIaiaiLNS_15FloatRoundStyleE2EEESI_S1K_JEEENS4_5SM1004TMEM4LOAD26SM100_TMEM_LOAD_16dp32b32xES10_NS11_INS12_ILi2ELi4ELi3EEES15_NSS_INS5_IJS16_SF_EEENS5_IJSF_SC_EEEEEEENS4_39AutoVectorizingCopyWithAssumedAlignmentILi128EEENS4_14SM90_TMA_STOREES1Z_S21_S21_EEEvvEEEEvNT_6ParamsE,@"STO_CUDA_ENTRY STV_DEFAULT"
_ZN7cutlass13device_kernelINS_4gemm6kernel13GemmUniversalIN4cute5tupleIJiiiiEEENS1_10collective13CollectiveMmaINS1_35MainloopSm100TmaUmmaWarpSpecializedILi5ELi2ELi4ENS5_IJNS4_1CILi2EEENSA_ILi1EEESC_EEEEENS5_IJNSA_ILi64EEENSA_ILi256EEENSA_ILi128EEEEEEaNS5_IJlSC_lEEEaSJ_NS4_8TiledMMAINS4_8MMA_AtomIJNS4_15SM100_MMA_S8_SSIaaiLi64ELi256ELNS4_4UMMA5MajorE0ELSO_0ELNSN_8SaturateE0EEEEEENS4_6LayoutINS5_IJSC_SC_SC_EEENS5_IJNSA_ILi0EEESU_SU_EEEEENS5_IJNS4_10UnderscoreESX_SX_EEEEENS4_13SM90_TMA_LOADENS4_14ComposedLayoutINS4_7SwizzleILi3ELi4ELi3EEENS4_18smem_ptr_flag_bitsILi8EEENSS_INS5_IJNSA_ILi8EEESH_EEENS5_IJSH_SC_EEEEEEEvNS4_8identityENS4_23SM90_TMA_LOAD_MULTICASTES1A_vS1B_EENS_8epilogue10collective18CollectiveEpilogueINS1E_23Sm100TmaWarpSpecializedILi4ELi2ELi32ELb0ELb0EEEJSI_NS5_IJNSS_ISF_SC_EES1J_EEEaSJ_aSJ_NS1E_6fusion15FusionCallbacksIS1I_NS1L_17LinearCombinationIaiaiLNS_15FloatRoundStyleE2EEESI_S1K_JEEENS4_5SM1004TMEM4LOAD26SM100_TMEM_LOAD_16dp32b32xES10_NS11_INS12_ILi2ELi4ELi3EEES15_NSS_INS5_IJS16_SF_EEENS5_IJSF_SC_EEEEEEENS4_39AutoVectorizingCopyWithAssumedAlignmentILi128EEENS4_14SM90_TMA_STOREES1Z_S21_S21_EEEvvEEEEvNT_6ParamsE:
[----:B------:R-:W1:Y:S01]  /*0000*/  LDC R1, c[0x0][0x37c] ;  /* 0x0000df00ff017b82 */ /* 0x000e620000000800 */
[----:B------:R-:W2:Y:S01]  /*0010*/  S2R R85, SR_TID.X ;  /* 0x0000000000557919 */ /* 0x000ea20000002100 */
[----:B------:R-:W3:Y:S01]  /*0020*/  LDCU.64 UR8, c[0x0][0x890] ;  /* 0x00011200ff0877ac */ /* 0x000ee20008000a00 */
[----:B------:R-:W-:Y:S02]  /*0030*/  PRMT R74, RZ, 0x7610, R74 ;  /* 0x00007610ff4a7816 */ /* 0x000fe4000000004a */
[----:B------:R-:W-:Y:S01]  /*0040*/  ELECT P3, URZ, PT ;  /* 0x0000000000ff782f */ /* 0x000fe20003860000 */
[----:B---3--:R-:W-:-:S04]  /*0050*/  UISETP.NE.U32.AND UP0, UPT, UR8, URZ, UPT ;  /* 0x000000ff0800728c */ /* 0x008fc8000bf05070 */
[----:B------:R-:W-:Y:S01]  /*0060*/  UISETP.NE.AND.EX UP0, UPT, UR9, URZ, UPT, UP0 ;  /* 0x000000ff0900728c */ /* 0x000fe2000bf05300 */
[----:B--2---:R-:W-:-:S05]  /*0070*/  SHF.R.U32.HI R75, RZ, 0x5, R85 ;  /* 0x00000005ff4b7819 */ /* 0x004fca0000011655 */
[----:B------:R-:W2:Y:S02]  /*0080*/  SHFL.IDX PT, R0, R75, RZ, 0x1f ;  /* 0x00001fff4b007589 */ /* 0x000ea400000e0000 */
[----:B--2---:R-:W-:Y:S01]  /*0090*/  R2UR UR18, R0 ;  /* 0x00000000001272ca */ /* 0x004fe200000e0000 */
[----:B-1----:R-:W-:-:S14]  /*00a0*/  BRA.U UP0, `(.L_x_0) ;  /* 0x0000000100307547 */ /* 0x002fdc000b800000 */
[----:B------:R-:W1:Y:S02]  /*00b0*/  LDCU.64 UR4, c[0x0][0x888] ;  /* 0x00011100ff0477ac */ /* 0x000e640008000a00 */
[----:B-1----:R-:W-:-:S04]  /*00c0*/  UISETP.NE.U32.AND UP0, UPT, UR4, URZ, UPT ;  /* 0x000000ff0400728c */ /* 0x002fc8000bf05070 */
[----:B------:R-:W-:-:S09]  /*00d0*/  UISETP.NE.AND.EX UP0, UPT, UR5, URZ, UPT, UP0 ;  /* 0x000000ff0500728c */ /* 0x000fd2000bf05300 */
[----:B------:R-:W-:Y:S05]  /*00e0*/  BRA.U !UP0, `(.L_x_1) ;  /* 0x0000000108147547 */ /* 0x000fea000b800000 */
[----:B------:R-:W1:Y:S01]  /*00f0*/  LDC.64 R40, c[0x0][0x888] ;  /* 0x00022200ff287b82 */ /* 0x000e620000000a00 */
[----:B------:R-:W1:Y:S02]  /*0100*/  LDCU.64 UR4, c[0x0][0x358] ;  /* 0x00006b00ff0477ac */ /* 0x000e640008000a00 */
[----:B-1----:R1:W5:Y:S01]  /*0110*/  LDG.E R40, desc[UR4][R40.64] ;  /* 0x0000000428287981 */ /* 0x002362000c1e1900 */
[----:B------:R-:W-:Y:S01]  /*0120*/  HFMA2 R74, -RZ, RZ, 0, 5.9604644775390625e-08 ;  /* 0x00000001ff4a7431 */ /* 0x000fe200000001ff */
[----:B------:R-:W-:Y:S05]  /*0130*/  BRA `(.L_x_0) ;  /* 0x00000000000c7947 */ /* 0x000fea0003800000 */
.L_x_1:
[----:B------:R-:W1:Y:S01]  /*0140*/  LDCU UR4, c[0x0][0x880] ;  /* 0x00011000ff0477ac */ /* 0x000e620008000800 */
[----:B------:R-:W-:Y:S01]  /*0150*/  HFMA2 R74, -RZ, RZ, 0, 5.9604644775390625e-08 ;  /* 0x00000001ff4a7431 */ /* 0x000fe200000001ff */
[----:B-1----:R-:W-:-:S07]  /*0160*/  MOV R40, UR4 ;  /* 0x0000000400287c02 */ /* 0x002fce0008000f00 */
.L_x_0:
[----:B------:R-:W2:Y:S02]  /*0170*/  LDCU.64 UR4, c[0x0][0x8b0] ;  /* 0x00011600ff0477ac */ /* 0x000ea40008000a00 */
[----:B--2---:R-:W-:-:S04]  /*0180*/  UISETP.NE.U32.AND UP0, UPT, UR4, URZ, UPT ;  /* 0x000000ff0400728c */ /* 0x004fc8000bf05070 */
[----:B------:R-:W-:-:S09]  /*0190*/  UISETP.NE.AND.EX UP0, UPT, UR5, URZ, UPT, UP0 ;  /* 0x000000ff0500728c */ /* 0x000fd2000bf05300 */
[----:B------:R-:W-:Y:S05]  /*01a0*/  BRA.U UP0, `(.L_x_2) ;  /* 0x0000000100287547 */ /* 0x000fea000b800000 */
[----:B------:R-:W2:Y:S02]  /*01b0*/  LDCU.64 UR4, c[0x0][0x8a8] ;  /* 0x00011500ff0477ac */ /* 0x000ea40008000a00 */
[----:B--2---:R-:W-:-:S04]  /*01c0*/  UISETP.NE.U32.AND UP0, UPT, UR4, URZ, UPT ;  /* 0x000000ff0400728c */ /* 0x004fc8000bf05070 */
[----:B------:R-:W-:-:S09]  /*01d0*/  UISETP.NE.AND.EX UP0, UPT, UR5, URZ, UPT, UP0 ;  /* 0x000000ff0500728c */ /* 0x000fd2000bf05300 */
[----:B------:R-:W-:Y:S05]  /*01e0*/  BRA.U !UP0, `(.L_x_3) ;  /* 0x0000000108107547 */ /* 0x000fea000b800000 */
[----:B------:R-:W2:Y:S01]  /*01f0*/  LDC.64 R38, c[0x0][0x8a8] ;  /* 0x00022a00ff267b82 */ /* 0x000ea20000000a00 */
[----:B------:R-:W2:Y:S02]  /*0200*/  LDCU.64 UR4, c[0x0][0x358] ;  /* 0x00006b00ff0477ac */ /* 0x000ea40008000a00 */
[----:B--2---:R2:W5:Y:S01]  /*0210*/  LDG.E R38, desc[UR4][R38.64] ;  /* 0x0000000426267981 */ /* 0x004562000c1e1900 */
[----:B------:R-:W-:Y:S05]  /*0220*/  BRA `(.L_x_2) ;  /* 0x0000000000087947 */ /* 0x000fea0003800000 */
.L_x_3:
[----:B------:R-:W2:Y:S02]  /*0230*/  LDCU UR4, c[0x0][0x8a0] ;  /* 0x00011400ff0477ac */ /* 0x000ea40008000800 */
[----:B--2---:R-:W-:Y:S02]  /*0240*/  MOV R38, UR4 ;  /* 0x0000000400267c02 */ /* 0x004fe40008000f00 */
.L_x_2:
[----:B------:R-:W-:Y:S01]  /*0250*/  IMAD.U32 R0, RZ, RZ, UR18 ;  /* 0x00000012ff007e24 */ /* 0x000fe2000f8e00ff */
[----:B------:R-:W-:Y:S04]  /*0260*/  BSSY.RECONVERGENT B0, `(.L_x_4) ;  /* 0x000000c000007945 */ /* 0x000fe80003800200 */
[C---:B------:R-:W-:Y:S02]  /*0270*/  ISETP.NE.OR P1, PT, R0.reuse, 0x1, !P3 ;  /* 0x000000010000780c */ /* 0x040fe40005f25670 */
[----:B------:R-:W-:-:S11]  /*0280*/  ISETP.NE.OR P0, PT, R0, 0x3, !P3 ;  /* 0x000000030000780c */ /* 0x000fd60005f05670 */
[----:B------:R-:W-:Y:S05]  /*0290*/  @P1 BRA `(.L_x_5) ;  /* 0x0000000000201947 */ /* 0x000fea0003800000 */
[----:B------:R-:W3:Y:S02]  /*02a0*/  LDCU.64 UR4, c[0x0][0x348] ;  /* 0x00006900ff0477ac */ /* 0x000ee40008000a00 */
[----:B---3--:R-:W-:Y:S02]  /*02b0*/  UIADD3 UR6, UP1, UPT, UR4, 0x80, URZ ;  /* 0x0000008004067890 */ /* 0x008fe4000ff3e0ff */
[----:B------:R-:W-:Y:S02]  /*02c0*/  UIADD3 UR4, UP0, UPT, UR4, 0x180, URZ ;  /* 0x0000018004047890 */ /* 0x000fe4000ff1e0ff */
[----:B------:R-:W-:Y:S02]  /*02d0*/  UIADD3.X UR7, UPT, UPT, URZ, UR5, URZ, UP1, !UPT ;  /* 0x00000005ff077290 */ /* 0x000fe40008ffe4ff */
[----:B------:R-:W-:-:S07]  /*02e0*/  UIADD3.X UR5, UPT, UPT, URZ, UR5, URZ, UP0, !UPT ;  /* 0x00000005ff057290 */ /* 0x000fce00087fe4ff */
[----:B------:R3:W-:Y:S02]  /*02f0*/  UTMACCTL.PF [UR6] ;  /* 0x00000000060079b9 */ /* 0x0007e40008040000 */
[----:B------:R3:W-:Y:S02]  /*0300*/  UTMACCTL.PF [UR4] ;  /* 0x00000000040079b9 */ /* 0x0007e40008040000 */
[----:B---3--:R-:W-:Y:S01]  /*0310*/  NOP ;  /* 0x0000000000007918 */ /* 0x008fe20000000000 */
.L_x_5:
[----:B------:R-:W-:Y:S05]  /*0320*/  BSYNC.RECONVERGENT B0 ;  /* 0x0000000000007941 */ /* 0x000fea0003800200 */
.L_x_4:
[----:B------:R-:W-:Y:S04]  /*0330*/  BSSY.RECONVERGENT B0, `(.L_x_6) ;  /* 0x000000a000007945 */ /* 0x000fe80003800200 */
        /* <DEDUP_REMOVED lines=9> */
.L_x_7:
[----:B------:R-:W-:Y:S05]  /*03d0*/  BSYNC.RECONVERGENT B0 ;  /* 0x0000000000007941 */ /* 0x000fea0003800200 */
.L_x_6:
[----:B------:R-:W3:Y:S01]  /*03e0*/  LDCU.64 UR4, c[0x0][0x888] ;  /* 0x00011100ff0477ac */ /* 0x000ee20008000a00 */
[----:B------:R-:W-:Y:S02]  /*03f0*/  UISETP.EQ.U32.AND UP2, UPT, UR8, URZ, UPT ;  /* 0x000000ff0800728c */ /* 0x000fe4000bf42070 */
[----:B------:R-:W-:Y:S02]  /*0400*/  UPLOP3.LUT UP3, UPT, UPT, UPT, UPT, 0x80, 0x8 ;  /* 0x000000000008789c */ /* 0x000fe40003f6f070 */
[----:B---3--:R-:W-:-:S04]  /*0410*/  UISETP.NE.U32.AND UP0, UPT, UR4, URZ, UPT ;  /* 0x000000ff0400728c */ /* 0x008fc8000bf05070 */
[----:B------:R-:W-:-:S04]  /*0420*/  UISETP.NE.AND.EX UP1, UPT, UR5, URZ, UPT, UP0 ;  /* 0x000000ff0500728c */ /* 0x000fc8000bf25300 */
[----:B------:R-:W-:-:S04]  /*0430*/  UISETP.EQ.OR.EX UP4, UPT, UR9, URZ, !UP1, UP2 ;  /* 0x000000ff0900728c */ /* 0x000fc8000cf82720 */
[----:B------:R-:W-:-:S06]  /*0440*/  UP2UR UR4, UPR, URZ, 0x10 ;  /* 0x00000010ff047883 */ /* 0x000fcc0008000000 */
[----:B------:R-:W-:Y:S01]  /*0450*/  MOV R78, UR4 ;  /* 0x00000004004e7c02 */ /* 0x000fe20008000f00 */
[----:B------:R-:W-:Y:S06]  /*0460*/  BRA.U !UP4, `(.L_x_8) ;  /* 0x000000010c207547 */ /* 0x000fec000b800000 */
[----:B-----5:R-:W-:Y:S01]  /*0470*/  R2UR UR5, R40 ;  /* 0x00000000280572ca */ /* 0x020fe200000e0000 */
[----:B------:R-:W-:Y:S02]  /*0480*/  UISETP.NE.U32.AND UP2, UPT, UR8, URZ, UPT ;  /* 0x000000ff0800728c */ /* 0x000fe4000bf45070 */
[----:B------:R-:W-:Y:S02]  /*0490*/  USEL UR4, URZ, 0xffffffff, UP1 ;  /* 0xffffffffff047887 */ /* 0x000fe40008800000 */
[----:B------:R-:W-:-:S08]  /*04a0*/  UISETP.NE.AND.EX UP2, UPT, UR9, URZ, UPT, UP2 ;  /* 0x000000ff0900728c */ /* 0x000fd0000bf45320 */
[----:B------:R-:W-:-:S04]  /*04b0*/  UISETP.NE.AND UP0, UPT, UR5, URZ, UPT ;  /* 0x000000ff0500728c */ /* 0x000fc8000bf05270 */
[----:B------:R-:W-:-:S04]  /*04c0*/  @!UP2 USEL UR4, URZ, 0xffffffff, UP0 ;  /* 0xffffffffff04a887 */ /* 0x000fc80008000000 */
[----:B------:R-:W-:-:S04]  /*04d0*/  ULOP3.LUT UR4, UR4, 0x1, URZ, 0xc0, !UPT ;  /* 0x0000000104047892 */ /* 0x000fc8000f8ec0ff */
[----:B------:R-:W-:Y:S02]  /*04e0*/  UISETP.NE.U32.AND UP3, UPT, UR4, 0x1, UPT ;  /* 0x000000010400788c */ /* 0x000fe4000bf65070 */
.L_x_8:
[----:B------:R-:W3:Y:S01]  /*04f0*/  SHFL.IDX PT, R2, R75, RZ, 0x1f ;  /* 0x00001fff4b027589 */ /* 0x000ee200000e0000 */
[----:B------:R-:W-:Y:S01]  /*0500*/  UISETP.NE.AND UP6, UPT, UR18, 0x2, UPT ;  /* 0x000000021200788c */ /* 0x000fe2000bfc5270 */
[----:B---3--:R-:W-:-:S13]  /*0510*/  ISETP.NE.AND P0, PT, R2, RZ, PT ;  /* 0x000000ff0200720c */ /* 0x008fda0003f05270 */
[----:B------:R-:W-:Y:S05]  /*0520*/  @P0 BRA `(.L_x_9) ;  /* 0x0000000000600947 */ /* 0x000fea0003800000 */
[----:B------:R-:W3:Y:S01]  /*0530*/  S2UR UR4, SR_CgaCtaId ;  /* 0x00000000000479c3 */ /* 0x000ee20000008800 */
[----:B------:R-:W-:Y:S01]  /*0540*/  UMOV UR5, 0x400 ;  /* 0x0000040000057882 */ /* 0x000fe20000000000 */
[----:B------:R-:W-:Y:S01]  /*0550*/  UMOV UR8, 0x1 ;  /* 0x0000000100087882 */ /* 0x000fe20000000000 */
[----:B------:R-:W-:Y:S01]  /*0560*/  UMOV UR6, 0x2 ;  /* 0x0000000200067882 */ /* 0x000fe20000000000 */
[----:B------:R-:W-:-:S04]  /*0570*/  UIADD3 UR8, UPT, UPT, -UR8, 0x100000, URZ ;  /* 0x0010000008087890 */ /* 0x000fc8000fffe1ff */
[----:B------:R-:W-:Y:S02]  /*0580*/  USHF.L.U32 UR9, UR8, 0xb, URZ ;  /* 0x0000000b08097899 */ /* 0x000fe400080006ff */
[----:B------:R-:W-:Y:S02]  /*0590*/  USHF.L.U32 UR8, UR8, 0x1, URZ ;  /* 0x0000000108087899 */ /* 0x000fe400080006ff */
[----:B------:R-:W-:-:S04]  /*05a0*/  UIADD3 UR6, UPT, UPT, -UR6, 0x100000, URZ ;  /* 0x0010000006067890 */ /* 0x000fc8000fffe1ff */
[----:B------:R-:W-:Y:S02]  /*05b0*/  USHF.L.U32 UR7, UR6, 0xb, URZ ;  /* 0x0000000b06077899 */ /* 0x000fe400080006ff */
[----:B------:R-:W-:Y:S01]  /*05c0*/  USHF.L.U32 UR6, UR6, 0x1, URZ ;  /* 0x0000000106067899 */ /* 0x000fe200080006ff */
[----:B------:R-:W-:Y:S01]  /*05d0*/  ELECT P0, URZ, PT ;  /* 0x0000000000ff782f */ /* 0x000fe20003800000 */
[----:B---3--:R-:W-:Y:S01]  /*05e0*/  ULEA UR4, UR4, UR5, 0x18 ;  /* 0x0000000504047291 */ /* 0x008fe2000f8ec0ff */
[----:B------:R-:W3:Y:S11]  /*05f0*/  FENCE.VIEW.ASYNC.S ;  /* 0x00000000000073c6 */ /* 0x000ef60000000000 */
[----:B---3--:R3:W4:Y:S01]  /*0600*/  SYNCS.EXCH.64 URZ, [UR4], UR8 ;  /* 0x0000000804ff75b2 */ /* 0x0087220008000100 */
[----:B------:R3:W1:Y:S01]  /*0610*/  SYNCS.EXCH.64 URZ, [UR4+0x28], UR6 ;  /* 0x0000280604ff75b2 */ /* 0x0006620008000100 */
        /* <DEDUP_REMOVED lines=8> */
[----:B------:R-:W-:Y:S01]  /*06a0*/  NOP ;  /* 0x0000000000007918 */ /* 0x000fe20000000000 */
.L_x_9:
[----:B------:R-:W2:Y:S01]  /*06b0*/  SHFL.IDX PT, R2, R75, RZ, 0x1f ;  /* 0x00001fff4b027589 */ /* 0x000ea200000e0000 */
[----:B------:R-:W-:Y:S01]  /*06c0*/  NOP ;  /* 0x0000000000007918 */ /* 0x000fe20000000000 */
[----:B--2---:R-:W-:-:S13]  /*06d0*/  ISETP.NE.AND P0, PT, R2, 0x1, PT ;  /* 0x000000010200780c */ /* 0x004fda0003f05270 */
[----:B------:R-:W-:Y:S05]  /*06e0*/  @P0 BRA `(.L_x_10) ;  /* 0x0000000000580947 */ /* 0x000fea0003800000 */
[----:B---3--:R-:W2:Y:S01]  /*06f0*/  S2UR UR4, SR_CgaCtaId ;  /* 0x00000000000479c3 */ /* 0x008ea20000008800 */
        /* <DEDUP_REMOVED lines=10> */
[----:B--2---:R-:W-:Y:S01]  /*07a0*/  ULEA UR4, UR4, UR5, 0x18 ;  /* 0x0000000504047291 */ /* 0x004fe2000f8ec0ff */
[----:B------:R-:W2:Y:S11]  /*07b0*/  FENCE.VIEW.ASYNC.S ;  /* 0x00000000000073c6 */ /* 0x000eb60000000000 */
[----:B--2---:R2:W3:Y:S01]  /*07c0*/  SYNCS.EXCH.64 URZ, [UR4+0x50], UR8 ;  /* 0x0000500804ff75b2 */ /* 0x0044e20008000100 */
        /* <DEDUP_REMOVED lines=8> */
.L_x_10:
[----:B------:R-:W4:Y:S01]  /*0850*/  SHFL.IDX PT, R2, R75, RZ, 0x1f ;  /* 0x00001fff4b027589 */ /* 0x000f2200000e0000 */
[----:B------:R-:W-:Y:S01]  /*0860*/  NOP ;  /* 0x0000000000007918 */ /* 0x000fe20000000000 */
[----:B----4-:R-:W-:-:S13]  /*0870*/  ISETP.NE.AND P0, PT, R2, 0x3, PT ;  /* 0x000000030200780c */ /* 0x010fda0003f05270 */
[----:B------:R-:W-:Y:S05]  /*0880*/  @P0 BRA `(.L_x_11) ;  /* 0x0000000000300947 */ /* 0x000fea0003800000 */
[----:B--23--:R-:W2:Y:S01]  /*0890*/  S2UR UR4, SR_CgaCtaId ;  /* 0x00000000000479c3 */ /* 0x00cea20000008800 */
[----:B------:R-:W-:Y:S01]  /*08a0*/  UMOV UR6, 0x400 ;  /* 0x0000040000067882 */ /* 0x000fe20000000000 */
[----:B------:R-:W-:Y:S01]  /*08b0*/  UMOV UR5, 0x20 ;  /* 0x0000002000057882 */ /* 0x000fe20000000000 */
[----:B------:R-:W-:Y:S01]  /*08c0*/  ELECT P0, URZ, PT ;  /* 0x0000000000ff782f */ /* 0x000fe20003800000 */
[----:B--2---:R-:W-:Y:S02]  /*08d0*/  ULEA UR6, UR4, UR6, 0x18 ;  /* 0x0000000604067291 */ /* 0x004fe4000f8ec0ff */
[----:B------:R-:W-:-:S04]  /*08e0*/  UIADD3 UR4, UPT, UPT, -UR5, 0x100000, URZ ;  /* 0x0010000005047890 */ /* 0x000fc8000fffe1ff */
[----:B------:R-:W-:Y:S02]  /*08f0*/  USHF.L.U32 UR5, UR4, 0xb, URZ ;  /* 0x0000000b04057899 */ /* 0x000fe400080006ff */
[----:B------:R-:W-:Y:S01]  /*0900*/  USHF.L.U32 UR4, UR4, 0x1, URZ ;  /* 0x0000000104047899 */ /* 0x000fe200080006ff */
[----:B------:R-:W2:Y:S11]  /*0910*/  FENCE.VIEW.ASYNC.S ;  /* 0x00000000000073c6 */ /* 0x000eb60000000000 */
[----:B--2---:R4:W2:Y:S01]  /*0920*/  SYNCS.EXCH.64 URZ, [UR6+0x90], UR4 ;  /* 0x0000900406ff75b2 */ /* 0x0048a20008000100 */
[----:B------:R4:W3:Y:S02]  /*0930*/  SYNCS.EXCH.64 URZ, [UR6+0x98], UR4 ;  /* 0x0000980406ff75b2 */ /* 0x0008e40008000100 */
[----:B----4-:R-:W-:Y:S01]  /*0940*/  NOP ;  /* 0x0000000000007918 */ /* 0x010fe20000000000 */
.L_x_11:
[----:B------:R-:W4:Y:S01]  /*0950*/  SHFL.IDX PT, R2, R75, RZ, 0x1f ;  /* 0x00001fff4b027589 */ /* 0x000f2200000e0000 */
[----:B------:R-:W-:Y:S01]  /*0960*/  NOP ;  /* 0x0000000000007918 */ /* 0x000fe20000000000 */
[----:B----4-:R-:W-:-:S13]  /*0970*/  ISETP.NE.AND P0, PT, R2, 0x4, PT ;  /* 0x000000040200780c */ /* 0x010fda0003f05270 */
[----:B------:R-:W-:Y:S05]  /*0980*/  @P0 BRA `(.L_x_12) ;  /* 0x00000000004c0947 */ /* 0x000fea0003800000 */
[----:B--23--:R-:W2:Y:S01]  /*0990*/  S2UR UR6, SR_CgaCtaId ;  /* 0x00000000000679c3 */ /* 0x00cea20000008800 */
[----:B------:R-:W-:Y:S01]  /*09a0*/  UMOV UR4, 0x1e0 ;  /* 0x000001e000047882 */ /* 0x000fe20000000000 */
[----:B------:R-:W-:Y:S01]  /*09b0*/  UMOV UR5, 0x400 ;  /* 0x0000040000057882 */ /* 0x000fe20000000000 */
[----:B------:R-:W-:Y:S01]  /*09c0*/  USEL UR4, UR4, 0x1a0, UP3 ;  /* 0x000001a004047887 */ /* 0x000fe20009800000 */
[----:B------:R-:W-:Y:S01]  /*09d0*/  UMOV UR8, 0x1 ;  /* 0x0000000100087882 */ /* 0x000fe20000000000 */
[----:B------:R-:W-:Y:S01]  /*09e0*/  ELECT P0, URZ, PT ;  /* 0x0000000000ff782f */ /* 0x000fe20003800000 */
[----:B------:R-:W-:-:S04]  /*09f0*/  UIADD3 UR8, UPT, UPT, -UR8, 0x100000, URZ ;  /* 0x0010000008087890 */ /* 0x000fc8000fffe1ff */
[----:B------:R-:W-:Y:S02]  /*0a00*/  USHF.L.U32 UR9, UR8, 0xb, URZ ;  /* 0x0000000b08097899 */ /* 0x000fe400080006ff */
[----:B------:R-:W-:Y:S02]  /*0a10*/  USHF.L.U32 UR8, UR8, 0x1, URZ ;  /* 0x0000000108087899 */ /* 0x000fe400080006ff */
[----:B--2---:R-:W-:Y:S02]  /*0a20*/  ULEA UR6, UR6, UR5, 0x18 ;  /* 0x0000000506067291 */ /* 0x004fe4000f8ec0ff */
[----:B------:R-:W-:-:S04]  /*0a30*/  UIADD3 UR4, UPT, UPT, -UR4, 0x100000, URZ ;  /* 0x0010000004047890 */ /* 0x000fc8000fffe1ff */
[----:B------:R-:W-:Y:S02]  /*0a40*/  USHF.L.U32 UR5, UR4, 0xb, URZ ;  /* 0x0000000b04057899 */ /* 0x000fe400080006ff */
[----:B------:R-:W-:Y:S01]  /*0a50*/  USHF.L.U32 UR4, UR4, 0x1, URZ ;  /* 0x0000000104047899 */ /* 0x000fe200080006ff */
[----:B------:R-:W2:Y:S03]  /*0a60*/  FENCE.VIEW.ASYNC.S ;  /* 0x00000000000073c6 */ /* 0x000ea60000000000 */
[----:B--2---:R4:W2:Y:S08]  /*0a70*/  SYNCS.EXCH.64 URZ, [UR6+0xa0], UR8 ;  /* 0x0000a00806ff75b2 */ /* 0x0048b00008000100 */
[----:B------:R4:W3:Y:S01]  /*0a80*/  SYNCS.EXCH.64 URZ, [UR6+0xb0], UR4 ;  /* 0x0000b00406ff75b2 */ /* 0x0008e20008000100 */
[----:B------:R4:W1:Y:S01]  /*0a90*/  SYNCS.EXCH.64 URZ, [UR6+0xa8], UR8 ;  /* 0x0000a80806ff75b2 */ /* 0x0008620008000100 */
[----:B------:R4:W1:Y:S02]  /*0aa0*/  SYNCS.EXCH.64 URZ, [UR6+0xb8], UR4 ;  /* 0x0000b80406ff75b2 */ /* 0x0008640008000100 */
[----:B----4-:R-:W-:Y:S01]  /*0ab0*/  NOP ;  /* 0x0000000000007918 */ /* 0x010fe20000000000 */
.L_x_12:
[----:B------:R-:W4:Y:S01]  /*0ac0*/  SHFL.IDX PT, R2, R75, RZ, 0x1f ;  /* 0x00001fff4b027589 */ /* 0x000f2200000e0000 */
[----:B------:R-:W-:Y:S01]  /*0ad0*/  NOP ;  /* 0x0000000000007918 */ /* 0x000fe20000000000 */
[----:B----4-:R-:W-:-:S13]  /*0ae0*/  ISETP.NE.AND P0, PT, R2, 0x5, PT ;  /* 0x000000050200780c */ /* 0x010fda0003f05270 */
[----:B------:R-:W-:Y:S05]  /*0af0*/  @P0 BRA `(.L_x_13) ;  /* 0x0000000000580947 */ /* 0x000fea0003800000 */
[----:B--23--:R-:W2:Y:S01]  /*0b00*/  S2UR UR4, SR_CgaCtaId ;  /* 0x00000000000479c3 */ /* 0x00cea20000008800 */
        /* <DEDUP_REMOVED lines=12> */
[----:B--2---:R4:W2:Y:S01]  /*0bd0*/  SYNCS.EXCH.64 URZ, [UR4+0xc0], UR8 ;  /* 0x0000c00804ff75b2 */ /* 0x0048a20008000100 */
[----:B------:R4:W3:Y:S01]  /*0be0*/  SYNCS.EXCH.64 URZ, [UR4+0xe0], UR6 ;  /* 0x0000e00604ff75b2 */ /* 0x0008e20008000100 */
[----:B------:R4:W1:Y:S01]  /*0bf0*/  SYNCS.EXCH.64 URZ, [UR4+0xc8], UR8 ;  /* 0x0000c80804ff75b2 */ /* 0x0008620008000100 */
[----:B------:R4:W1:Y:S01]  /*0c00*/  SYNCS.EXCH.64 URZ, [UR4+0xe8], UR6 ;  /* 0x0000e80604ff75b2 */ /* 0x0008620008000100 */
[----:B------:R4:W1:Y:S01]  /*0c10*/  SYNCS.EXCH.64 URZ, [UR4+0xd0], UR8 ;  /* 0x0000d00804ff75b2 */ /* 0x0008620008000100 */
[----:B------:R4:W1:Y:S01]  /*0c20*/  SYNCS.EXCH.64 URZ, [UR4+0xf0], UR6 ;  /* 0x0000f00604ff75b2 */ /* 0x0008620008000100 */
[----:B------:R4:W1:Y:S01]  /*0c30*/  SYNCS.EXCH.64 URZ, [UR4+0xd8], UR8 ;  /* 0x0000d80804ff75b2 */ /* 0x0008620008000100 */
[----:B------:R4:W1:Y:S02]  /*0c40*/  SYNCS.EXCH.64 URZ, [UR4+0xf8], UR6 ;  /* 0x0000f80604ff75b2 */ /* 0x0008640008000100 */
[----:B----4-:R-:W-:Y:S01]  /*0c50*/  NOP ;  /* 0x0000000000007918 */ /* 0x010fe20000000000 */
.L_x_13:
[----:B------:R-:W4:Y:S01]  /*0c60*/  SHFL.IDX PT, R2, R75, RZ, 0x1f ;  /* 0x00001fff4b027589 */ /* 0x000f2200000e0000 */
[----:B------:R-:W1:Y:S01]  /*0c70*/  S2UR UR45, SR_CgaCtaId ;  /* 0x00000000002d79c3 */ /* 0x000e620000008800 */
[----:B------:R-:W-:Y:S01]  /*0c80*/  NOP ;  /* 0x0000000000007918 */ /* 0x000fe20000000000 */
[----:B----4-:R-:W-:-:S13]  /*0c90*/  ISETP.NE.AND P0, PT, R2, 0x3, PT ;  /* 0x000000030200780c */ /* 0x010fda0003f05270 */
[----:B-1----:R-:W-:Y:S05]  /*0ca0*/  @P0 BRA `(.L_x_14) ;  /* 0x0000000000340947 */ /* 0x002fea0003800000 */
[----:B--23--:R-:W-:Y:S01]  /*0cb0*/  UMOV UR4, 0x400 ;  /* 0x0000040000047882 */ /* 0x00cfe20000000000 */
[----:B------:R-:W-:Y:S01]  /*0cc0*/  UMOV UR6, 0x20 ;  /* 0x0000002000067882 */ /* 0x000fe20000000000 */
[----:B------:R-:W-:Y:S02]  /*0cd0*/  ULEA UR4, UR45, UR4, 0x18 ;  /* 0x000000042d047291 */ /* 0x000fe4000f8ec0ff */
[----:B------:R-:W-:-:S04]  /*0ce0*/  UIADD3 UR6, UPT, UPT, -UR6, 0x100000, URZ ;  /* 0x0010000006067890 */ /* 0x000fc8000fffe1ff */
[----:B------:R-:W-:Y:S02]  /*0cf0*/  USHF.L.U32 UR7, UR6, 0xb, URZ ;  /* 0x0000000b06077899 */ /* 0x000fe400080006ff */
[----:B------:R-:W-:Y:S01]  /*0d00*/  USHF.L.U32 UR6, UR6, 0x1, URZ ;  /* 0x0000000106067899 */ /* 0x000fe200080006ff */
[----:B------:R-:W-:Y:S01]  /*0d10*/  ELECT P0, URZ, PT ;  /* 0x0000000000ff782f */ /* 0x000fe20003800000 */
[----:B------:R-:W1:Y:S10]  /*0d20*/  FENCE.VIEW.ASYNC.S ;  /* 0x00000000000073c6 */ /* 0x000e740000000000 */
[----:B-1----:R1:W4:Y:S01]  /*0d30*/  SYNCS.EXCH.64 URZ, [UR4+0x100], UR6 ;  /* 0x0001000604ff75b2 */ /* 0x0023220008000100 */
[----:B------:R1:W2:Y:S01]  /*0d40*/  SYNCS.EXCH.64 URZ, [UR4+0x110], UR6 ;  /* 0x0001100604ff75b2 */ /* 0x0002a20008000100 */
[----:B------:R1:W3:Y:S01]  /*0d50*/  SYNCS.EXCH.64 URZ, [UR4+0x108], UR6 ;  /* 0x0001080604ff75b2 */ /* 0x0002e20008000100 */
[----:B------:R1:W1:Y:S01]  /*0d60*/  SYNCS.EXCH.64 URZ, [UR4+0x118], UR6 ;  /* 0x0001180604ff75b2 */ /* 0x0002620008000100 */
[----:B------:R-:W-:Y:S01]  /*0d70*/  NOP ;  /* 0x0000000000007918 */ /* 0x000fe20000000000 */
.L_x_14:
[----:B-123--:R-:W1:Y:S01]  /*0d80*/  LDCU UR4, c[0x0][0x36c] ;  /* 0x00006d80ff0477ac */ /* 0x00ee620008000800 */
[----:B------:R-:W-:Y:S01]  /*0d90*/  ISETP.NE.OR P3, PT, R0, 0x2, !P3 ;  /* 0x000000020000780c */ /* 0x000fe20005f65670 */
[----:B------:R-:W-:Y:S01]  /*0da0*/  NOP ;  /* 0x0000000000007918 */ /* 0x000fe20000000000 */
[----:B------:R-:W-:Y:S01]  /*0db0*/  LOP3.LUT R0, R85, 0x1f, RZ, 0xc0, !PT ;  /* 0x0000001f55007812 */ /* 0x000fe200078ec0ff */
[----:B------:R-:W-:Y:S02]  /*0dc0*/  UISETP.NE.AND UP4, UPT, UR18, URZ, UPT ;  /* 0x000000ff1200728c */ /* 0x000fe4000bf85270 */
[----:B-1----:R-:W-:-:S09]  /*0dd0*/  UISETP.EQ.U32.AND UP5, UPT, UR4, 0x1, UPT ;  /* 0x000000010400788c */ /* 0x002fd2000bfa2070 */
[----:B------:R-:W-:Y:S05]  /*0de0*/  BRA.U !UP5, `(.L_x_15) ;  /* 0x000000010d087547 */ /* 0x000fea000b800000 */
[----:B----4-:R-:W-:Y:S01]  /*0df0*/  UCGABAR_ARV ;  /* 0x00000000000079c7 */ /* 0x010fe20008000000 */
[----:B------:R-:W-:Y:S05]  /*0e00*/  BRA `(.L_x_16) ;  /* 0x0000000000047947 */ /* 0x000fea0003800000 */
.L_x_15:
[----:B----4-:R-:W-:Y:S01]  /*0e10*/  NOP ;  /* 0x0000000000007918 */ /* 0x010fe20000000000 */
.L_x_16:
[----:B------:R-:W1:Y:S01]  /*0e20*/  S2UR UR30, SR_CTAID.X ;  /* 0x00000000001e79c3 */ /* 0x000e620000002500 */
[----:B------:R-:W-:-:S05]  /*0e30*/  CS2R.32 R77, SR_CgaSize ;  /* 0x00000000004d7805 */ /* 0x000fca0000008a00 */
[----:B------:R-:W-:-:S05]  /*0e40*/  IMAD R77, R77, -0xa0, RZ ;  /* 0xffffff604d4d7824 */ /* 0x000fca00078e02ff */
[----:B------:R-:W-:-:S14]  /*0e50*/  R2UR UR5, R77 ;  /* 0x000000004d0572ca */ /* 0x000fdc00000e0000 */
[----:B------:R-:W2:Y:S01]  /*0e60*/  LDCU UR5, c[0x0][UR5+0x2b0] ;  /* 0x00005600050577ac */ /* 0x000ea20008000800 */
[----:B------:R-:W-:-:S05]  /*0e70*/  CS2R.32 R77, SR_CgaSize ;  /* 0x00000000004d7805 */ /* 0x000fca0000008a00 */
[----:B------:R-:W-:-:S05]  /*0e80*/  IMAD R77, R77, -0xa0, RZ ;  /* 0xffffff604d4d7824 */ /* 0x000fca00078e02ff */
[----:B------:R-:W-:-:S14]  /*0e90*/  R2UR UR4, R77 ;  /* 0x000000004d0472ca */ /* 0x000fdc00000e0000 */
[----:B------:R-:W3:Y:S01]  /*0ea0*/  LDCU UR4, c[0x0][UR4+0x2b4] ;  /* 0x00005680040477ac */ /* 0x000ee20008000800 */
[----:B------:R-:W4:Y:S01]  /*0eb0*/  S2UR UR31, SR_CTAID.Y ;  /* 0x00000000001f79c3 */ /* 0x000f220000002600 */
[----:B------:R-:W-:-:S05]  /*0ec0*/  CS2R.32 R77, SR_CgaSize ;  /* 0x00000000004d7805 */ /* 0x000fca0000008a00 */
[----:B------:R-:W-:-:S05]  /*0ed0*/  IMAD R77, R77, -0xa0, RZ ;  /* 0xffffff604d4d7824 */ /* 0x000fca00078e02ff */
[----:B------:R-:W-:-:S14]  /*0ee0*/  R2UR UR6, R77 ;  /* 0x000000004d0672ca */ /* 0x000fdc00000e0000 */
[----:B------:R-:W3:Y:S01]  /*0ef0*/  LDCU UR6, c[0x0][UR6+0x2a0] ;  /* 0x00005400060677ac */ /* 0x000ee20008000800 */
[----:B------:R-:W-:-:S05]  /*0f00*/  CS2R.32 R77, SR_CgaSize ;  /* 0x00000000004d7805 */ /* 0x000fca0000008a00 */
[----:B------:R-:W-:-:S05]  /*0f10*/  IMAD R77, R77, -0xa0, RZ ;  /* 0xffffff604d4d7824 */ /* 0x000fca00078e02ff */
[----:B------:R-:W-:-:S14]  /*0f20*/  R2UR UR7, R77 ;  /* 0x000000004d0772ca */ /* 0x000fdc00000e0000 */
[----:B------:R-:W3:Y:S01]  /*0f30*/  LDCU UR7, c[0x0][UR7+0x2a4] ;  /* 0x00005480070777ac */ /* 0x000ee20008000800 */
[----:B------:R-:W-:Y:S01]  /*0f40*/  USHF.L.U32 UR24, UR45, 0xe, URZ ;  /* 0x0000000e2d187899 */ /* 0x000fe200080006ff */
[----:B------:R-:W3:Y:S01]  /*0f50*/  LDCU UR19, c[0x0][0xb24] ;  /* 0x00016480ff1377ac */ /* 0x000ee20008000800 */
[----:B------:R-:W3:Y:S01]  /*0f60*/  LDCU UR42, c[0x0][0xb24] ;  /* 0x00016480ff2a77ac */ /* 0x000ee20008000800 */
[----:B-1----:R-:W-:Y:S01]  /*0f70*/  I2FP.F32.U32 R3, UR30 ;  /* 0x0000001e00037c45 */ /* 0x002fe20008201000 */
[----:B------:R-:W1:Y:S04]  /*0f80*/  LDCU UR22, c[0x0][0xb30] ;  /* 0x00016600ff1677ac */ /* 0x000e680008000800 */
[----:B--2---:R-:W-:Y:S01]  /*0f90*/  FMUL R3, R3, UR5 ;  /* 0x0000000503037c20 */ /* 0x004fe20008400000 */
[----:B------:R-:W-:Y:S01]  /*0fa0*/  ULOP3.LUT UR24, UR24, 0x4000, URZ, 0xc0, !UPT ;  /* 0x0000400018187892 */ /* 0x000fe2000f8ec0ff */
[----:B----4-:R-:W-:-:S04]  /*0fb0*/  I2FP.F32.U32 R2, UR31 ;  /* 0x0000001f00027c45 */ /* 0x010fc80008201000 */
[----:B------:R-:W2:Y:S01]  /*0fc0*/  F2I.U32.TRUNC.NTZ R3, R3 ;  /* 0x0000000300037305 */ /* 0x000ea2000020f000 */
[----:B---3--:R-:W-:-:S07]  /*0fd0*/  FMUL R2, R2, UR4 ;  /* 0x0000000402027c20 */ /* 0x008fce0008400000 */
[----:B------:R-:W3:Y:S01]  /*0fe0*/  F2I.U32.TRUNC.NTZ R2, R2 ;  /* 0x0000000200027305 */ /* 0x000ee2000020f000 */
[----:B--2---:R-:W-:Y:S02]  /*0ff0*/  R2UR UR5, R3 ;  /* 0x00000000030572ca */ /* 0x004fe400000e0000 */
[----:B---3--:R-:W-:Y:S02]  /*1000*/  R2UR UR4, R2 ;  /* 0x00000000020472ca */ /* 0x008fe400000e0000 */
[----:B------:R-:W-:-:S09]  /*1010*/  PRMT R2, RZ, 0x7610, R2 ;  /* 0x00007610ff027816 */ /* 0x000fd20000000002 */
[----:B------:R-:W-:-:S04]  /*1020*/  UIADD3 UR5, UPT, UPT, -UR5, URZ, URZ ;  /* 0x000000ff05057290 */ /* 0x000fc8000fffe1ff */
[----:B------:R-:W-:Y:S02]  /*1030*/  UIMAD UR5, UR6, UR5, UR30 ;  /* 0x00000005060572a4 */ /* 0x000fe4000f8e021e */
[----:B------:R-:W-:-:S04]  /*1040*/  UIADD3 UR4, UPT, UPT, -UR4, URZ, URZ ;  /* 0x000000ff04047290 */ /* 0x000fc8000fffe1ff */
[----:B------:R-:W-:Y:S01]  /*1050*/  IMAD.U32 R77, RZ, RZ, UR5 ;  /* 0x00000005ff4d7e24 */ /* 0x000fe2000f8e00ff */
[----:B------:R-:W-:-:S06]  /*1060*/  UIMAD UR4, UR7, UR4, UR31 ;  /* 0x00000004070472a4 */ /* 0x000fcc000f8e021f */
[----:B------:R-:W-:Y:S01]  /*1070*/  IMAD.U32 R76, RZ, RZ, UR4 ;  /* 0x00000004ff4c7e24 */ /* 0x000fe2000f8e00ff */
[----:B-1----:R-:W-:Y:S06]  /*1080*/  BRA.U UP4, `(.L_x_17) ;  /* 0x00000001042c7547 */ /* 0x002fec000b800000 */
[----:B------:R-:W-:Y:S02]  /*1090*/  R2UR UR4, R76 ;  /* 0x000000004c0472ca */ /* 0x000fe400000e0000 */
[----:B------:R-:W-:-:S11]  /*10a0*/  R2UR UR6, R77 ;  /* 0x000000004d0672ca */ /* 0x000fd600000e0000 */
[----:B------:R-:W-:-:S04]  /*10b0*/  UISETP.NE.AND UP0, UPT, UR4, URZ, UPT ;  /* 0x000000ff0400728c */ /* 0x000fc8000bf05270 */
[----:B------:R-:W-:-:S04]  /*10c0*/  UISETP.EQ.OR UP0, UPT, UR6, URZ, !UP0 ;  /* 0x000000ff0600728c */ /* 0x000fc8000c702670 */
[----:B------:R-:W-:Y:S02]  /*10d0*/  USEL UR5, URZ, 0x1, !UP0 ;  /* 0x00000001ff057887 */ /* 0x000fe4000c000000 */
[----:B------:R-:W-:-:S04]  /*10e0*/  UISETP.NE.AND UP0, UPT, UR4, URZ, UPT ;  /* 0x000000ff0400728c */ /* 0x000fc8000bf05270 */
[----:B------:R-:W-:Y:S02]  /*10f0*/  USEL UR4, URZ, 0x2, UP0 ;  /* 0x00000002ff047887 */ /* 0x000fe40008000000 */
[----:B------:R-:W-:-:S04]  /*1100*/  UISETP.NE.AND UP0, UPT, UR6, 0x1, UPT ;  /* 0x000000010600788c */ /* 0x000fc8000bf05270 */
[----:B------:R-:W-:-:S04]  /*1110*/  USEL UR4, UR4, 0x2, UP0 ;  /* 0x0000000204047887 */ /* 0x000fc80008000000 */
[----:B------:R-:W-:-:S06]  /*1120*/  UIADD3 UR4, UPT, UPT, UR5, UR4, URZ ;  /* 0x0000000405047290 */ /* 0x000fcc000fffe0ff */
[----:B------:R-:W-:-:S07]  /*1130*/  IMAD.U32 R2, RZ, RZ, UR4 ;  /* 0x00000004ff027e24 */ /* 0x000fce000f8e00ff */
.L_x_17:
[----:B------:R-:W1:Y:S01]  /*1140*/  S2UR UR36, SR_CTAID.Z ;  /* 0x00000000002479c3 */ /* 0x000e620000002700 */
[----:B------:R-:W-:-:S09]  /*1150*/  UISETP.GE.AND UP0, UPT, UR19, 0x1, UPT ;  /* 0x000000011300788c */ /* 0x000fd2000bf06270 */
[----:B------:R-:W-:Y:S05]  /*1160*/  BRA.U !UP0, `(.L_x_18) ;  /* 0x0000000108d07547 */ /* 0x000fea000b800000 */
[----:B------:R-:W2:Y:S01]  /*1170*/  LDCU UR20, c[0x0][0xb0c] ;  /* 0x00016180ff1477ac */ /* 0x000ea20008000800 */
[----:B------:R-:W3:Y:S01]  /*1180*/  LDCU.128 UR12, c[0x0][0xb10] ;  /* 0x00016200ff0c77ac */ /* 0x000ee20008000c00 */
[----:B------:R-:W4:Y:S01]  /*1190*/  LDCU UR6, c[0x0][0x370] ;  /* 0x00006e00ff0677ac */ /* 0x000f220008000800 */
[----:B------:R-:W1:Y:S01]  /*11a0*/  LDCU UR7, c[0x0][0x374] ;  /* 0x00006e80ff0777ac */ /* 0x000e620008000800 */
[----:B------:R-:W1:Y:S01]  /*11b0*/  LDCU UR21, c[0x0][0xb20] ;  /* 0x00016400ff1577ac */ /* 0x000e620008000800 */
[----:B--2---:R-:W-:Y:S02]  /*11c0*/  UISETP.NE.AND UP0, UPT, UR20, 0x1, UPT ;  /* 0x000000011400788c */ /* 0x004fe4000bf05270 */
[----:B---3--:R-:W-:Y:S01]  /*11d0*/  UIMAD.WIDE.U32 UR4, UR30, UR12, URZ ;  /* 0x0000000c1e0472a5 */ /* 0x008fe2000f8e00ff */
[----:B------:R-:W2:Y:S01]  /*11e0*/  LDCU.64 UR8, c[0x0][0xb28] ;  /* 0x00016500ff0877ac */ /* 0x000ea20008000a00 */
[----:B----4-:R-:W-:Y:S02]  /*11f0*/  UIMAD.WIDE.U32 UR10, UR6, UR12, URZ ;  /* 0x0000000c060a72a5 */ /* 0x010fe4000f8e00ff */
[----:B------:R-:W-:-:S02]  /*1200*/  USHF.R.U32.HI UR5, URZ, UR13, UR5 ;  /* 0x0000000dff057299 */ /* 0x000fc40008011605 */
[----:B------:R-:W-:Y:S02]  /*1210*/  UISETP.NE.AND UP2, UPT, UR19, 0x1, UPT ;  /* 0x000000011300788c */ /* 0x000fe4000bf45270 */
[----:B------:R-:W-:Y:S01]  /*1220*/  USEL UR5, UR30, UR5, !UP0 ;  /* 0x000000051e057287 */ /* 0x000fe2000c000000 */
[----:B------:R-:W-:Y:S01]  /*1230*/  UMOV UR10, UR11 ;  /* 0x0000000b000a7c82 */ /* 0x000fe20008000000 */
[----:B------:R-:W-:Y:S02]  /*1240*/  UIMAD.WIDE.U32 UR16, UR31, UR15, URZ ;  /* 0x0000000f1f1072a5 */ /* 0x000fe4000f8e00ff */
[----:B------:R-:W-:Y:S02]  /*1250*/  @UP0 USHF.R.U32.HI UR6, URZ, UR13, UR10 ;  /* 0x0000000dff060299 */ /* 0x000fe4000801160a */
[----:B------:R-:W-:Y:S02]  /*1260*/  UISETP.NE.AND UP0, UPT, UR14, 0x1, UPT ;  /* 0x000000010e00788c */ /* 0x000fe4000bf05270 */
[----:B-1----:R-:W-:-:S02]  /*1270*/  UIMAD.WIDE.U32 UR10, UR7, UR15, URZ ;  /* 0x0000000f070a72a5 */ /* 0x002fc4000f8e00ff */
[----:B--2---:R-:W-:Y:S01]  /*1280*/  UIMAD.WIDE.U32 UR12, UR6, UR8, URZ ;  /* 0x00000008060c72a5 */ /* 0x004fe2000f8e00ff */
[----:B------:R-:W-:Y:S02]  /*1290*/  UMOV UR4, UR17 ;  /* 0x0000001100047c82 */ /* 0x000fe40008000000 */
[----:B------:R-:W-:Y:S02]  /*12a0*/  USHF.R.U32.HI UR4, URZ, UR21, UR4 ;  /* 0x00000015ff047299 */ /* 0x000fe40008011604 */
[----:B------:R-:W-:Y:S02]  /*12b0*/  UMOV UR10, UR11 ;  /* 0x0000000b000a7c82 */ /* 0x000fe40008000000 */
[----:B------:R-:W-:Y:S01]  /*12c0*/  UMOV UR12, UR13 ;  /* 0x0000000d000c7c82 */ /* 0x000fe20008000000 */
[----:B------:R-:W-:Y:S02]  /*12d0*/  @UP0 USHF.R.U32.HI UR7, URZ, UR21, UR10 ;  /* 0x00000015ff070299 */ /* 0x000fe4000801160a */
[----:B------:R-:W-:-:S02]  /*12e0*/  USEL UR4, UR31, UR4, !UP0 ;  /* 0x000000041f047287 */ /* 0x000fc4000c000000 */
[----:B------:R-:W-:Y:S02]  /*12f0*/  UIMAD.WIDE.U32 UR10, UR7, UR8, URZ ;  /* 0x00000008070a72a5 */ /* 0x000fe4000f8e00ff */
[----:B------:R-:W-:Y:S02]  /*1300*/  @UP2 USHF.R.U32.HI UR6, URZ, UR9, UR12 ;  /* 0x00000009ff062299 */ /* 0x000fe4000801160c */
[----:B------:R-:W-:-:S03]  /*1310*/  UIMAD.WIDE.U32 UR12, UR4, UR8, URZ ;  /* 0x00000008040c72a5 */ /* 0x000fc6000f8e00ff */
[----:B------:R-:W-:Y:S02]  /*1320*/  UMOV UR10, UR11 ;  /* 0x0000000b000a7c82 */ /* 0x000fe40008000000 */
[----:B------:R-:W-:Y:S02]  /*1330*/  @UP2 USHF.R.U32.HI UR7, URZ, UR9, UR10 ;  /* 0x00000009ff072299 */ /* 0x000fe4000801160a */
[----:B------:R-:W-:Y:S02]  /*1340*/  UIMAD UR10, UR6, UR19, URZ ;  /* 0x00000013060a72a4 */ /* 0x000fe4000f8e02ff */
[----:B------:R-:W-:-:S04]  /*1350*/  UIMAD UR7, UR7, UR19, URZ ;  /* 0x00000013070772a4 */ /* 0x000fc8000f8e02ff */
[----:B------:R-:W-:-:S03]  /*1360*/  UISETP.GE.AND UP0, UPT, UR4, UR7, UPT ;  /* 0x000000070400728c */ /* 0x000fc6000bf06270 */
[----:B------:R-:W-:Y:S01]  /*1370*/  UMOV UR7, UR13 ;  /* 0x0000000d00077c82 */ /* 0x000fe20008000000 */
[----:B------:R-:W-:Y:S02]  /*1380*/  UISETP.GE.OR UP0, UPT, UR5, UR10, UP0 ;  /* 0x0000000a0500728c */ /* 0x000fe40008706670 */
[----:B------:R-:W-:Y:S02]  /*1390*/  UIMAD.WIDE.U32 UR10, UR5, UR8, URZ ;  /* 0x00000008050a72a5 */ /* 0x000fe4000f8e00ff */
[----:B------:R-:W-:Y:S02]  /*13a0*/  USHF.R.U32.HI UR7, URZ, UR9, UR7 ;  /* 0x00000009ff077299 */ /* 0x000fe40008011607 */
[----:B------:R-:W-:Y:S02]  /*13b0*/  UIADD3 UR10, UPT, UPT, -UR4, URZ, URZ ;  /* 0x000000ff040a7290 */ /* 0x000fe4000fffe1ff */
[----:B------:R-:W-:Y:S02]  /*13c0*/  USEL UR7, UR4, UR7, !UP2 ;  /* 0x0000000704077287 */ /* 0x000fe4000d000000 */
[----:B------:R-:W-:Y:S01]  /*13d0*/  UIMAD UR10, UR14, UR10, UR31 ;  /* 0x0000000a0e0a72a4 */ /* 0x000fe2000f8e021f */
[----:B------:R-:W-:Y:S01]  /*13e0*/  @!UP0 UMOV UR8, UR11 ;  /* 0x0000000b00088c82 */ /* 0x000fe20008000000 */
[----:B------:R-:W-:-:S02]  /*13f0*/  UIADD3 UR11, UPT, UPT, -UR5, URZ, URZ ;  /* 0x000000ff050b7290 */ /* 0x000fc4000fffe1ff */
[----:B------:R-:W-:Y:S02]  /*1400*/  @!UP0 USHF.R.U32.HI UR8, URZ, UR9, UR8 ;  /* 0x00000009ff088299 */ /* 0x000fe40008011608 */
[----:B------:R-:W-:Y:S02]  /*1410*/  UIADD3 UR9, UPT, UPT, -UR7, URZ, URZ ;  /* 0x000000ff07097290 */ /* 0x000fe4000fffe1ff */
[----:B------:R-:W-:Y:S02]  /*1420*/  @!UP0 USEL UR8, UR5, UR8, !UP2 ;  /* 0x0000000805088287 */ /* 0x000fe4000d000000 */
[----:B------:R-:W-:Y:S02]  /*1430*/  UIMAD UR9, UR19, UR9, UR4 ;  /* 0x00000009130972a4 */ /* 0x000fe4000f8e0204 */
[----:B------:R-:W-:Y:S02]  /*1440*/  @!UP0 UIADD3 UR7, UPT, UPT, UR7, -UR8, URZ ;  /* 0x8000000807078290 */ /* 0x000fe4000fffe0ff */
[----:B------:R-:W-:-:S02]  /*1450*/  @!UP0 UIMAD UR6, UR9, UR6, UR8 ;  /* 0x00000006090682a4 */ /* 0x000fc4000f8e0208 */
[----:B------:R-:W-:Y:S02]  /*1460*/  @!UP0 UIMAD UR4, UR7, UR19, UR5 ;  /* 0x00000013070482a4 */ /* 0x000fe4000f8e0205 */
[----:B------:R-:W-:Y:S02]  /*1470*/  UIMAD UR30, UR20, UR11, UR30 ;  /* 0x0000000b141e72a4 */ /* 0x000fe4000f8e021e */
[----:B------:R-:W-:Y:S01]  /*1480*/  UIMAD UR31, UR4, UR14, UR10 ;  /* 0x0000000e041f72a4 */ /* 0x000fe2000f8e020a */
[----:B------:R-:W-:Y:S02]  /*1490*/  @!UP0 UMOV UR5, UR6 ;  /* 0x0000000600058c82 */ /* 0x000fe40008000000 */
[----:B------:R-:W-:-:S12]  /*14a0*/  UIMAD UR30, UR5, UR20, UR30 ;  /* 0x00000014051e72a4 */ /* 0x000fd8000f8e021e */
.L_x_18:
[----:B------:R-:W-:-:S09]  /*14b0*/  UISETP.NE.AND UP0, UPT, UR22, 0x1, UPT ;  /* 0x000000011600788c */ /* 0x000fd2000bf05270 */
[----:B------:R-:W-:Y:S05]  /*14c0*/  BRA.U UP0, `(.L_x_19) ;  /* 0x0000000100407547 */ /* 0x000fea000b800000 */
[----:B------:R-:W2:Y:S01]  /*14d0*/  LDCU.128 UR8, c[0x0][0xb10] ;  /* 0x00016200ff0877ac */ /* 0x000ea20008000c00 */
[----:B------:R-:W3:Y:S01]  /*14e0*/  LDCU UR12, c[0x0][0xb0c] ;  /* 0x00016180ff0c77ac */ /* 0x000ee20008000800 */
[----:B------:R-:W4:Y:S01]  /*14f0*/  LDCU UR13, c[0x0][0xb20] ;  /* 0x00016400ff0d77ac */ /* 0x000f220008000800 */
[----:B--2---:R-:W-:Y:S02]  /*1500*/  UIMAD.WIDE.U32 UR4, UR30, UR8, URZ ;  /* 0x000000081e0472a5 */ /* 0x004fe4000f8e00ff */
[----:B------:R-:W-:Y:S02]  /*1510*/  UIMAD.WIDE.U32 UR6, UR31, UR11, URZ ;  /* 0x0000000b1f0672a5 */ /* 0x000fe4000f8e00ff */
[----:B---3--:R-:W-:Y:S02]  /*1520*/  UISETP.NE.AND UP0, UPT, UR12, 0x1, UPT ;  /* 0x000000010c00788c */ /* 0x008fe4000bf05270 */
[----:B------:R-:W-:-:S03]  /*1530*/  USHF.R.U32.HI UR5, URZ, UR9, UR5 ;  /* 0x00000009ff057299 */ /* 0x000fc60008011605 */
[----:B------:R-:W-:Y:S01]  /*1540*/  UMOV UR4, UR7 ;  /* 0x0000000700047c82 */ /* 0x000fe20008000000 */
[----:B------:R-:W-:Y:S02]  /*1550*/  USEL UR5, UR30, UR5, !UP0 ;  /* 0x000000051e057287 */ /* 0x000fe4000c000000 */
[----:B------:R-:W-:Y:S02]  /*1560*/  UISETP.NE.AND UP0, UPT, UR10, 0x1, UPT ;  /* 0x000000010a00788c */ /* 0x000fe4000bf05270 */
[----:B----4-:R-:W-:-:S04]  /*1570*/  USHF.R.U32.HI UR4, URZ, UR13, UR4 ;  /* 0x0000000dff047299 */ /* 0x010fc80008011604 */
[----:B------:R-:W-:-:S04]  /*1580*/  USEL UR4, UR31, UR4, !UP0 ;  /* 0x000000041f047287 */ /* 0x000fc8000c000000 */
[----:B------:R-:W-:Y:S02]  /*1590*/  UIADD3 UR6, UPT, UPT, UR5, -UR4, URZ ;  /* 0x8000000405067290 */ /* 0x000fe4000fffe0ff */
[----:B------:R-:W-:Y:S02]  /*15a0*/  UIADD3 UR4, UPT, UPT, -UR5, UR4, URZ ;  /* 0x0000000405047290 */ /* 0x000fe4000fffe1ff */
[----:B------:R-:W-:Y:S02]  /*15b0*/  UIMAD UR31, UR6, UR10, UR31 ;  /* 0x0000000a061f72a4 */ /* 0x000fe4000f8e021f */
[----:B------:R-:W-:-:S12]  /*15c0*/  UIMAD UR30, UR4, UR12, UR30 ;  /* 0x0000000c041e72a4 */ /* 0x000fd8000f8e021e */
.L_x_19:
[----:B------:R-:W-:Y:S01]  /*15d0*/  UISETP.NE.AND UP0, UPT, UR18, 0x2, UPT ;  /* 0x000000021200788c */ /* 0x000fe2000bf05270 */
[----:B------:R-:W-:Y:S09]  /*15e0*/  BRA.U !UP5, `(.L_x_20) ;  /* 0x000000010d0c7547 */ /* 0x000ff2000b800000 */
[----:B------:R-:W-:Y:S01]  /*15f0*/  UCGABAR_WAIT ;  /* 0x0000000000007dc7 */ /* 0x000fe20008000000 */
[----:B------:R-:W-:Y:S01]  /*1600*/  CCTL.IVALL ;  /* 0x00000000ff00798f */ /* 0x000fe20002000000 */
[----:B------:R-:W-:Y:S05]  /*1610*/  BRA `(.L_x_21) ;  /* 0x0000000000047947 */ /* 0x000fea0003800000 */
.L_x_20:
[----:B------:R-:W-:Y:S06]  /*1620*/  BAR.SYNC.DEFER_BLOCKING 0x0 ;  /* 0x0000000000007b1d */ /* 0x000fec0000010000 */
.L_x_21:
[----:B------:R-:W-:Y:S05]  /*1630*/  BRA.U UP0, `(.L_x_22) ;  /* 0x0000001100ec7547 */ /* 0x000fea000b800000 */
[----:B------:R-:W2:Y:S01]  /*1640*/  LDCU UR6, c[0x0][0x38c] ;  /* 0x00007180ff0677ac */ /* 0x000ea20008000800 */
[----:B------:R-:W-:Y:S01]  /*1650*/  PLOP3.LUT P1, PT, PT, PT, UP3, 0x80, 0x8 ;  /* 0x000000000008781c */ /* 0x000fe20003f2f038 */
[----:B------:R-:W-:Y:S01]  /*1660*/  IMAD.MOV.U32 R12, RZ, RZ, 0x1 ;  /* 0x00000001ff0c7424 */ /* 0x000fe200078e00ff */
[----:B------:R-:W-:Y:S01]  /*1670*/  ISETP.EQ.OR P2, PT, R0, RZ, P3 ;  /* 0x000000ff0000720c */ /* 0x000fe20001f42670 */
[----:B------:R-:W-:Y:S01]  /*1680*/  UISETP.NE.AND UP1, UPT, UR18, URZ, UPT ;  /* 0x000000ff1200728c */ /* 0x000fe2000bf25270 */
[----:B------:R-:W-:Y:S01]  /*1690*/  PLOP3.LUT P1, PT, P1, PT, PT, 0x8, 0x80 ;  /* 0x000000000080781c */ /* 0x000fe20000f2e170 */
[----:B------:R-:W-:Y:S01]  /*16a0*/  USEL UR25, URZ, 0x1, UP6 ;  /* 0x00000001ff197887 */ /* 0x000fe2000b000000 */
[----:B------:R-:W-:Y:S01]  /*16b0*/  CS2R R10, SRZ ;  /* 0x00000000000a7805 */ /* 0x000fe2000001ff00 */
[----:B------:R-:W-:Y:S01]  /*16c0*/  IMAD.MOV.U32 R9, RZ, RZ, RZ ;  /* 0x000000ffff097224 */ /* 0x000fe200078e00ff */
[----:B------:R-:W3:Y:S01]  /*16d0*/  LDCU UR39, c[0x0][0x370] ;  /* 0x00006e00ff2777ac */ /* 0x000ee20008000800 */
[----:B------:R-:W-:Y:S01]  /*16e0*/  IMAD.MOV.U32 R8, RZ, RZ, 0x1 ;  /* 0x00000001ff087424 */ /* 0x000fe200078e00ff */
[----:B------:R-:W4:Y:S01]  /*16f0*/  LDCU.64 UR28, c[0x0][0x348] ;  /* 0x00006900ff1c77ac */ /* 0x000f220008000a00 */
[----:B------:R-:W-:-:S02]  /*1700*/  USHF.R.U32.HI UR44, URZ, 0x7, UR24 ;  /* 0x00000007ff2c7899 */ /* 0x000fc40008011618 */
[----:B--2---:R-:W-:Y:S02]  /*1710*/  UIADD3 UR5, UPT, UPT, UR6, 0x7f, URZ ;  /* 0x0000007f06057890 */ /* 0x004fe4000fffe0ff */
[----:B------:R-:W-:Y:S02]  /*1720*/  UIADD3 UR46, UPT, UPT, UR6, 0xfe, URZ ;  /* 0x000000fe062e7890 */ /* 0x000fe4000fffe0ff */
[----:B------:R-:W-:Y:S01]  /*1730*/  USHF.R.S32.HI UR4, URZ, 0x1f, UR5 ;  /* 0x0000001fff047899 */ /* 0x000fe20008011405 */
[----:B------:R-:W2:Y:S03]  /*1740*/  LDCU UR38, c[0x0][0x374] ;  /* 0x00006e80ff2677ac */ /* 0x000ea60008000800 */
[----:B------:R-:W-:Y:S02]  /*1750*/  ULEA.HI UR4, UR4, UR5, URZ, 0x7 ;  /* 0x0000000504047291 */ /* 0x000fe4000f8f38ff */
[----:B------:R-:W-:-:S02]  /*1760*/  USEL UR25, UR25, 0x2, UP1 ;  /* 0x0000000219197887 */ /* 0x000fc40008800000 */
[----:B------:R-:W-:Y:S02]  /*1770*/  USHF.R.S32.HI UR41, URZ, 0x7, UR4 ;  /* 0x00000007ff297899 */ /* 0x000fe40008011404 */
[----:B------:R-:W-:Y:S02]  /*1780*/  UIADD3 UR4, UPT, UPT, UR6, -0x1, URZ ;  /* 0xffffffff06047890 */ /* 0x000fe4000fffe0ff */
[----:B------:R-:W-:Y:S02]  /*1790*/  UISETP.LT.U32.AND UP0, UPT, UR41, 0x5, UPT ;  /* 0x000000052900788c */ /* 0x000fe4000bf01070 */
[----:B------:R-:W-:Y:S02]  /*17a0*/  UISETP.GE.U32.AND UP2, UPT, UR4, -0xff, UPT ;  /* 0xffffff010400788c */ /* 0x000fe4000bf46070 */
[----:B------:R-:W-:Y:S01]  /*17b0*/  USEL UR40, UR41, 0x5, UP0 ;  /* 0x0000000529287887 */ /* 0x000fe20008000000 */
[----:B------:R-:W-:-:S03]  /*17c0*/  UMOV UR5, URZ ;  /* 0x000000ff00057c82 */ /* 0x000fc60008000000 */
[----:B------:R-:W-:Y:S02]  /*17d0*/  UIADD3 UR21, UPT, UPT, UR40, -0x1, URZ ;  /* 0xffffffff28157890 */ /* 0x000fe4000fffe0ff */
[----:B------:R-:W-:-:S03]  /*17e0*/  UIADD3 UR43, UPT, UPT, UR41, -UR40, URZ ;  /* 0x80000028292b7290 */ /* 0x000fc6000fffe0ff */
[----:B------:R-:W-:-:S04]  /*17f0*/  @UP2 UIADD3 UR21, UPT, UPT, UR40, URZ, URZ ;  /* 0x000000ff28152290 */ /* 0x000fc8000fffe0ff */
[----:B--234-:R-:W-:-:S12]  /*1800*/  UIADD3 UR21, UPT, UPT, UR21, 0x1, URZ ;  /* 0x0000000115157890 */ /* 0x01cfd8000fffe0ff */
.L_x_42:
[----:B------:R-:W-:Y:S01]  /*1810*/  UISETP.NE.AND UP0, UPT, UR45, URZ, UPT ;  /* 0x000000ff2d00728c */ /* 0x000fe2000bf05270 */
[----:B------:R-:W2:Y:S08]  /*1820*/  S2UR UR45, SR_CgaCtaId ;  /* 0x00000000002d79c3 */ /* 0x000eb00000008800 */
[----:B------:R-:W-:Y:S05]  /*1830*/  BRA.U UP0, `(.L_x_23) ;  /* 0x0000000100347547 */ /* 0x000fea000b800000 */
[----:B------:R-:W3:Y:S01]  /*1840*/  S2R R0, SR_CgaCtaId ;  /* 0x0000000000007919 */ /* 0x000ee20000008800 */
[----:B------:R-:W-:-:S04]  /*1850*/  MOV R2, 0x400 ;  /* 0x0000040000027802 */ /* 0x000fc80000000f00 */
[----:B---3--:R-:W-:Y:S02]  /*1860*/  LEA R0, R0, R2, 0x18 ;  /* 0x0000000200007211 */ /* 0x008fe400078ec0ff */
[----:B------:R-:W-:-:S03]  /*1870*/  SHF.L.U32 R2, R8, 0x1f, RZ ;  /* 0x0000001f08027819 */ /* 0x000fc600000006ff */
[----:B------:R-:W-:-:S04]  /*1880*/  IMAD R0, R9, 0x8, R0 ;  /* 0x0000000809007824 */ /* 0x000fc800078e0200 */
[----:B------:R-:W3:Y:S02]  /*1890*/  SYNCS.PHASECHK.TRANS64.TRYWAIT P0, [R0+URZ+0x110], R2 ;  /* 0x00011002000075a7 */ /* 0x000ee400080011ff */
[----:B---3--:R-:W-:Y:S05]  /*18a0*/  @!P0 BRA `(.L_x_24) ;  /* 0x0000007c00f88947 */ /* 0x008fea0003800000 */
.L_x_133:
[----:B------:R-:W-:Y:S01]  /*18b0*/  VIADD R9, R9, 0x1 ;  /* 0x0000000109097836 */ /* 0x000fe20000000000 */
[----:B------:R3:W-:Y:S04]  /*18c0*/  SYNCS.ARRIVE.TRANS64.A1T0 RZ, [R0+URZ+0x100], RZ ;  /* 0x000100ff00ff79a7 */ /* 0x0007e800081000ff */
[----:B------:R-:W-:-:S04]  /*18d0*/  ISETP.NE.AND P0, PT, R9, 0x2, PT ;  /* 0x000000020900780c */ /* 0x000fc80003f05270 */
[----:B------:R-:W-:Y:S02]  /*18e0*/  SEL R9, R9, RZ, P0 ;  /* 0x000000ff09097207 */ /* 0x000fe40000000000 */
[----:B---3--:R-:W-:-:S04]  /*18f0*/  SEL R0, RZ, 0x1, P0 ;  /* 0x00000001ff007807 */ /* 0x008fc80000000000 */
[----:B------:R-:W-:-:S07]  /*1900*/  LOP3.LUT R8, R8, R0, RZ, 0x3c, !PT ;  /* 0x0000000008087212 */ /* 0x000fce00078e3cff */
.L_x_23:
[----:B------:R-:W-:Y:S01]  /*1910*/  UMOV UR6, 0x400 ;  /* 0x0000040000067882 */ /* 0x000fe20000000000 */
[----:B------:R-:W-:Y:S01]  /*1920*/  SHF.L.U32 R0, R12, 0x1f, RZ ;  /* 0x0000001f0c007819 */ /* 0x000fe200000006ff */
[----:B--2---:R-:W-:Y:S02]  /*1930*/  ULEA UR6, UR45, UR6, 0x18 ;  /* 0x000000062d067291 */ /* 0x004fe4000f8ec0ff */
[----:B------:R-:W-:Y:S02]  /*1940*/  UISETP.GE.U32.AND UP0, UPT, UR46, 0xff, UPT ;  /* 0x000000ff2e00788c */ /* 0x000fe4000bf06070 */
[----:B------:R-:W-:Y:S02]  /*1950*/  ULEA UR4, UR5, UR6, 0x3 ;  /* 0x0000000605047291 */ /* 0x000fe4000f8e18ff */
[----:B------:R-:W-:Y:S02]  /*1960*/  USHF.L.U32 UR35, UR30, 0x6, URZ ;  /* 0x000000061e237899 */ /* 0x000fe400080006ff */
[----:B------:R-:W-:Y:S01]  /*1970*/  ULEA UR11, UR31, UR44, 0x8 ;  /* 0x0000002c1f0b7291 */ /* 0x000fe2000f8e40ff */
[----:B------:R-:W-:-:S04]  /*1980*/  UMOV UR13, URZ ;  /* 0x000000ff000d7c82 */ /* 0x000fc80008000000 */
[----:B------:R2:W3:Y:S01]  /*1990*/  SYNCS.PHASECHK.TRANS64.TRYWAIT P0, [UR4+0x28], R0 ;  /* 0x00002800ff0075a7 */ /* 0x0004e20008001104 */
[----:B------:R-:W-:Y:S06]  /*19a0*/  BRA.U !UP0, `(.L_x_25) ;  /* 0x0000000108bc7547 */ /* 0x000fec000b800000 */
[----:B------:R-:W-:Y:S01]  /*19b0*/  UMOV UR7, URZ ;  /* 0x000000ff00077c82 */ /* 0x000fe20008000000 */
[----:B------:R-:W-:-:S05]  /*19c0*/  UMOV UR4, UR5 ;  /* 0x0000000500047c82 */ /* 0x000fca0008000000 */
.L_x_31:
[----:B------:R-:W-:Y:S01]  /*19d0*/  ULEA UR33, UR4, UR6, 0x3 ;  /* 0x0000000604217291 */ /* 0x000fe2000f8e18ff */
[----:B---3--:R-:W-:Y:S01]  /*19e0*/  @!P3 MOV R2, 0xa000 ;  /* 0x0000a0000002b802 */ /* 0x008fe20000000f00 */
[----:B-1-34-:R-:W-:Y:S10]  /*19f0*/  @P0 BRA `(.L_x_26) ;  /* 0x00000000000c0947 */ /* 0x01aff40003800000 */
[----:B------:R-:W-:-:S04]  /*1a00*/  SHF.L.U32 R3, R12, 0x1f, RZ ;  /* 0x0000001f0c037819 */ /* 0x000fc800000006ff */
[----:B------:R-:W3:Y:S02]  /*1a10*/  SYNCS.PHASECHK.TRANS64.TRYWAIT P0, [UR33+0x28], R3 ;  /* 0x00002803ff0075a7 */ /* 0x000ee40008001121 */
[----:B---3--:R-:W-:Y:S05]  /*1a20*/  @!P0 BRA `(.L_x_27) ;  /* 0x0000007c00ac8947 */ /* 0x008fea0003800000 */
.L_x_26:
[----:B------:R3:W-:Y:S01]  /*1a30*/  @!P3 SYNCS.ARRIVE.TRANS64 RZ, [UR33], R2 ;  /* 0x00000002ffffb9a7 */ /* 0x0007e20008000021 */
[----:B------:R-:W-:-:S04]  /*1a40*/  ULOP3.LUT UR5, UR25, 0x2, URZ, 0xfc, !UPT ;  /* 0x0000000219057892 */ /* 0x000fc8000f8efcff */
[----:B------:R-:W-:-:S09]  /*1a50*/  UISETP.NE.AND UP0, UPT, UR5, 0x2, UPT ;  /* 0x000000020500788c */ /* 0x000fd2000bf05270 */
[----:B------:R-:W-:Y:S05]  /*1a60*/  BRA.U UP0, `(.L_x_28) ;  /* 0x0000000100047547 */ /* 0x000fea000b800000 */
[----:B-1----:R-:W-:Y:S05]  /*1a70*/  BPT.TRAP 0x1 ;  /* 0x000000040000795c */ /* 0x002fea0000300000 */
.L_x_28:
[----:B------:R-:W-:Y:S04]  /*1a80*/  BSSY.RECONVERGENT B0, `(.L_x_29) ;  /* 0x0000003000007945 */ /* 0x000fe80003800200 */
[----:B------:R-:W-:Y:S05]  /*1a90*/  @P2 BRA `(.L_x_30) ;  /* 0x0000000000042947 */ /* 0x000fea0003800000 */
[----:B-1----:R-:W-:Y:S05]  /*1aa0*/  BPT.TRAP 0x1 ;  /* 0x000000040000795c */ /* 0x002fea0000300000 */
.L_x_30:
[----:B-1----:R-:W-:Y:S05]  /*1ab0*/  BSYNC.RECONVERGENT B0 ;  /* 0x0000000000007941 */ /* 0x002fea0003800200 */
.L_x_29:
[----:B------:R-:W-:Y:S02]  /*1ac0*/  UIADD3 UR5, UPT, UPT, UR4, 0x1, URZ ;  /* 0x0000000104057890 */ /* 0x000fe4000fffe0ff */
[----:B------:R-:W-:Y:S02]  /*1ad0*/  USHF.L.U32 UR34, UR7, 0x7, URZ ;  /* 0x0000000707227899 */ /* 0x000fe400080006ff */
[----:B------:R-:W-:Y:S02]  /*1ae0*/  UISETP.NE.AND UP0, UPT, UR5, 0x5, UPT ;  /* 0x000000050500788c */ /* 0x000fe4000bf05270 */
[----:B------:R-:W-:Y:S02]  /*1af0*/  UIADD3 UR7, UPT, UPT, UR7, 0x1, URZ ;  /* 0x0000000107077890 */ /* 0x000fe4000fffe0ff */
[----:B------:R-:W-:Y:S02]  /*1b00*/  USEL UR9, URZ, 0x1, UP0 ;  /* 0x00000001ff097887 */ /* 0x000fe40008000000 */
[----:B------:R-:W-:-:S02]  /*1b10*/  USEL UR5, UR5, URZ, UP0 ;  /* 0x000000ff05057287 */ /* 0x000fc40008000000 */
[----:B------:R-:W-:Y:S02]  /*1b20*/  UIADD3 UR14, UP0, UPT, UR28, 0x180, URZ ;  /* 0x000001801c0e7890 */ /* 0x000fe4000ff1e0ff */
[----:B------:R-:W-:Y:S01]  /*1b30*/  ULEA UR8, UR5, UR6, 0x3 ;  /* 0x0000000605087291 */ /* 0x000fe2000f8e18ff */
[----:B------:R-:W-:Y:S01]  /*1b40*/  LOP3.LUT R12, R12, UR9, RZ, 0x3c, !PT ;  /* 0x000000090c0c7c12 */ /* 0x000fe2000f8e3cff */
[----:B------:R-:W-:Y:S02]  /*1b50*/  ULEA UR32, UR4, UR6, 0xd ;  /* 0x0000000604207291 */ /* 0x000fe4000f8e68ff */
[----:B------:R-:W-:Y:S01]  /*1b60*/  UIADD3 UR16, UP1, UPT, UR28, 0x80, URZ ;  /* 0x000000801c107890 */ /* 0x000fe2000ff3e0ff */
[----:B--2---:R-:W-:Y:S01]  /*1b70*/  SHF.L.U32 R0, R12, 0x1f, RZ ;  /* 0x0000001f0c007819 */ /* 0x004fe200000006ff */
[----:B------:R-:W-:Y:S02]  /*1b80*/  UIADD3.X UR15, UPT, UPT, URZ, UR29, URZ, UP0, !UPT ;  /* 0x0000001dff0f7290 */ /* 0x000fe400087fe4ff */
[----:B------:R-:W-:Y:S01]  /*1b90*/  UISETP.NE.AND UP0, UPT, UR7, UR21, UPT ;  /* 0x000000150700728c */ /* 0x000fe2000bf05270 */
[----:B------:R4:W1:Y:S01]  /*1ba0*/  SYNCS.PHASECHK.TRANS64.TRYWAIT P0, [UR8+0x28], R0 ;  /* 0x00002800ff0075a7 */ /* 0x0008620008001108 */
[----:B------:R-:W-:-:S02]  /*1bb0*/  ULEA UR8, UR4, UR24, 0xf ;  /* 0x0000001804087291 */ /* 0x000fc4000f8e78ff */
[----:B------:R-:W-:Y:S02]  /*1bc0*/  UIADD3.X UR17, UPT, UPT, URZ, UR29, URZ, UP1, !UPT ;  /* 0x0000001dff117290 */ /* 0x000fe40008ffe4ff */
[----:B------:R-:W-:Y:S02]  /*1bd0*/  UIADD3 UR32, UPT, UPT, UR32, 0x6400, URZ ;  /* 0x0000640020207890 */ /* 0x000fe4000fffe0ff */
[----:B------:R-:W-:Y:S01]  /*1be0*/  UIADD3 UR8, UPT, UPT, UR6, 0x10400, UR8 ;  /* 0x0001040006087890 */ /* 0x000fe2000fffe008 */
[----:B------:R-:W-:Y:S01]  /*1bf0*/  UMOV UR18, 0x0 ;  /* 0x0000000000127882 */ /* 0x000fe20000000000 */
[----:B------:R-:W-:Y:S01]  /*1c00*/  UMOV UR19, 0x10000000 ;  /* 0x1000000000137882 */ /* 0x000fe20000000000 */
[----:B------:R-:W-:Y:S01]  /*1c10*/  UMOV UR4, 0x30000 ;  /* 0x0003000000047882 */ /* 0x000fe20000000000 */
[----:B------:R-:W-:Y:S01]  /*1c20*/  UMOV UR12, UR36 ;  /* 0x00000024000c7c82 */ /* 0x000fe20008000000 */
[----:B------:R-:W-:Y:S01]  /*1c30*/  UMOV UR9, UR33 ;  /* 0x0000002100097c82 */ /* 0x000fe20008000000 */
[----:B------:R-:W-:Y:S01]  /*1c40*/  UMOV UR10, UR34 ;  /* 0x00000022000a7c82 */ /* 0x000fe20008000000 */
[----:B------:R-:W-:Y:S01]  /*1c50*/  UTMALDG.3D [UR32], [UR16], desc[UR18] ;  /* 0x00001220100075b4 */ /* 0x000fe20008011000 */
[----:B------:R-:W-:Y:S01]  /*1c60*/  UMOV UR13, UR21 ;  /* 0x00000015000d7c82 */ /* 0x000fe20008000000 */
[----:B------:R2:W-:Y:S02]  /*1c70*/  UTMALDG.3D.MULTICAST [UR8], [UR14], UR4, desc[UR18] ;  /* 0x000012080e0073b4 */ /* 0x0005e40008011804 */
[----:B--2---:R-:W-:Y:S01]  /*1c80*/  UMOV UR4, UR5 ;  /* 0x0000000500047c82 */ /* 0x004fe20008000000 */
[----:B------:R-:W-:Y:S05]  /*1c90*/  BRA.U UP0, `(.L_x_31) ;  /* 0xfffffffd004c7547 */ /* 0x000fea000b83ffff */
.L_x_25:
[----:B------:R-:W-:Y:S01]  /*1ca0*/  ULEA UR4, UR5, UR6, 0x3 ;  /* 0x0000000605047291 */ /* 0x000fe2000f8e18ff */
[----:B--2-4-:R-:W-:Y:S01]  /*1cb0*/  SHF.L.U32 R0, R12, 0x1f, RZ ;  /* 0x0000001f0c007819 */ /* 0x014fe200000006ff */
[----:B------:R-:W-:Y:S01]  /*1cc0*/  @!P1 SYNCS.ARRIVE.TRANS64.A1T0 RZ, [UR6+0x98], RZ ;  /* 0x000098ffffff99a7 */ /* 0x000fe20008100006 */
[----:B------:R-:W-:-:S06]  /*1cd0*/  UISETP.GT.AND UP0, UPT, UR41, UR40, UPT ;  /* 0x000000282900728c */ /* 0x000fcc000bf04270 */
[----:B-1-3--:R1:W2:Y:S03]  /*1ce0*/  SYNCS.PHASECHK.TRANS64.TRYWAIT P0, [UR4+0x28], R0 ;  /* 0x00002800ff0075a7 */ /* 0x00a2a60008001104 */
[----:B------:R-:W-:Y:S05]  /*1cf0*/  BRA.U !UP0, `(.L_x_32) ;  /* 0x0000000108c07547 */ /* 0x000fea000b800000 */
[----:B------:R-:W-:Y:S01]  /*1d00*/  UIADD3 UR26, UPT, UPT, UR43, UR13, URZ ;  /* 0x0000000d2b1a7290 */ /* 0x000fe2000fffe0ff */
[----:B------:R-:W-:-:S11]  /*1d10*/  UMOV UR4, UR5 ;  /* 0x0000000500047c82 */ /* 0x000fd60008000000 */
.L_x_38:
[----:B------:R-:W-:Y:S01]  /*1d20*/  ULEA UR17, UR4, UR6, 0x3 ;  /* 0x0000000604117291 */ /* 0x000fe2000f8e18ff */
[----:B--2---:R-:W-:Y:S01]  /*1d30*/  @!P3 MOV R2, 0xa000 ;  /* 0x0000a0000002b802 */ /* 0x004fe20000000f00 */
[----:B--234-:R-:W-:Y:S10]  /*1d40*/  @P0 BRA `(.L_x_33) ;  /* 0x00000000000c0947 */ /* 0x01cff40003800000 */
[----:B------:R-:W-:-:S04]  /*1d50*/  SHF.L.U32 R3, R12, 0x1f, RZ ;  /* 0x0000001f0c037819 */ /* 0x000fc800000006ff */
[----:B------:R-:W2:Y:S02]  /*1d60*/  SYNCS.PHASECHK.TRANS64.TRYWAIT P0, [UR17+0x28], R3 ;  /* 0x00002803ff0075a7 */ /* 0x000ea40008001111 */
[----:B--2---:R-:W-:Y:S05]  /*1d70*/  @!P0 BRA `(.L_x_34) ;  /* 0x0000007800f08947 */ /* 0x004fea0003800000 */
.L_x_33:
[----:B------:R2:W-:Y:S01]  /*1d80*/  @!P3 SYNCS.ARRIVE.TRANS64 RZ, [UR17], R2 ;  /* 0x00000002ffffb9a7 */ /* 0x0005e20008000011 */
[----:B------:R-:W-:-:S04]  /*1d90*/  ULOP3.LUT UR5, UR25, 0x2, URZ, 0xfc, !UPT ;  /* 0x0000000219057892 */ /* 0x000fc8000f8efcff */
[----:B------:R-:W-:-:S09]  /*1da0*/  UISETP.NE.AND UP0, UPT, UR5, 0x2, UPT ;  /* 0x000000020500788c */ /* 0x000fd2000bf05270 */
[----:B------:R-:W-:Y:S05]  /*1db0*/  BRA.U UP0, `(.L_x_35) ;  /* 0x0000000100047547 */ /* 0x000fea000b800000 */
[----:B------:R-:W-:Y:S05]  /*1dc0*/  BPT.TRAP 0x1 ;  /* 0x000000040000795c */ /* 0x000fea0000300000 */
.L_x_35:
[----:B------:R-:W-:Y:S04]  /*1dd0*/  BSSY.RECONVERGENT B0, `(.L_x_36) ;  /* 0x0000003000007945 */ /* 0x000fe80003800200 */
[----:B------:R-:W-:Y:S05]  /*1de0*/  @P2 BRA `(.L_x_37) ;  /* 0x0000000000042947 */ /* 0x000fea0003800000 */
[----:B------:R-:W-:Y:S05]  /*1df0*/  BPT.TRAP 0x1 ;  /* 0x000000040000795c */ /* 0x000fea0000300000 */
.L_x_37:
[----:B------:R-:W-:Y:S05]  /*1e00*/  BSYNC.RECONVERGENT B0 ;  /* 0x0000000000007941 */ /* 0x000fea0003800200 */
.L_x_36:
[----:B------:R-:W-:Y:S02]  /*1e10*/  UIADD3 UR5, UPT, UPT, UR4, 0x1, URZ ;  /* 0x0000000104057890 */ /* 0x000fe4000fffe0ff */
[----:B------:R-:W-:Y:S02]  /*1e20*/  USHF.L.U32 UR18, UR13, 0x7, URZ ;  /* 0x000000070d127899 */ /* 0x000fe400080006ff */
[----:B------:R-:W-:Y:S02]  /*1e30*/  UISETP.NE.AND UP0, UPT, UR5, 0x5, UPT ;  /* 0x000000050500788c */ /* 0x000fe4000bf05270 */
[----:B------:R-:W-:Y:S02]  /*1e40*/  UIADD3 UR13, UPT, UPT, UR13, 0x1, URZ ;  /* 0x000000010d0d7890 */ /* 0x000fe4000fffe0ff */
[----:B------:R-:W-:Y:S02]  /*1e50*/  USEL UR8, URZ, 0x1, UP0 ;  /* 0x00000001ff087887 */ /* 0x000fe40008000000 */
[----:B------:R-:W-:-:S02]  /*1e60*/  USEL UR5, UR5, URZ, UP0 ;  /* 0x000000ff05057287 */ /* 0x000fc40008000000 */
[----:B------:R-:W-:Y:S02]  /*1e70*/  UIADD3 UR14, UP0, UPT, UR28, 0x180, URZ ;  /* 0x000001801c0e7890 */ /* 0x000fe4000ff1e0ff */
[----:B------:R-:W-:Y:S01]  /*1e80*/  LOP3.LUT R12, R12, UR8, RZ, 0x3c, !PT ;  /* 0x000000080c0c7c12 */ /* 0x000fe2000f8e3cff */
[----:B------:R-:W-:Y:S02]  /*1e90*/  ULEA UR16, UR4, UR6, 0xd ;  /* 0x0000000604107291 */ /* 0x000fe4000f8e68ff */
[----:B------:R-:W-:Y:S01]  /*1ea0*/  UIADD3 UR22, UP1, UPT, UR28, 0x80, URZ ;  /* 0x000000801c167890 */ /* 0x000fe2000ff3e0ff */
[----:B-1----:R-:W-:Y:S01]  /*1eb0*/  SHF.L.U32 R0, R12, 0x1f, RZ ;  /* 0x0000001f0c007819 */ /* 0x002fe200000006ff */
[----:B------:R-:W-:Y:S02]  /*1ec0*/  UIADD3.X UR15, UPT, UPT, URZ, UR29, URZ, UP0, !UPT ;  /* 0x0000001dff0f7290 */ /* 0x000fe400087fe4ff */
[----:B------:R-:W-:Y:S02]  /*1ed0*/  ULEA UR8, UR4, UR24, 0xf ;  /* 0x0000001804087291 */ /* 0x000fe4000f8e78ff */
[----:B------:R-:W-:-:S02]  /*1ee0*/  UISETP.NE.AND UP0, UPT, UR13, UR26, UPT ;  /* 0x0000001a0d00728c */ /* 0x000fc4000bf05270 */
[----:B------:R-:W-:Y:S02]  /*1ef0*/  ULEA UR7, UR5, UR6, 0x3 ;  /* 0x0000000605077291 */ /* 0x000fe4000f8e18ff */
[----:B------:R-:W-:Y:S02]  /*1f00*/  UIADD3 UR16, UPT, UPT, UR16, 0x6400, URZ ;  /* 0x0000640010107890 */ /* 0x000fe4000fffe0ff */
[----:B------:R-:W-:Y:S02]  /*1f10*/  UIADD3.X UR23, UPT, UPT, URZ, UR29, URZ, UP1, !UPT ;  /* 0x0000001dff177290 */ /* 0x000fe40008ffe4ff */
[----:B------:R-:W-:Y:S01]  /*1f20*/  UIADD3 UR8, UPT, UPT, UR6, 0x10400, UR8 ;  /* 0x0001040006087890 */ /* 0x000fe2000fffe008 */
[----:B------:R-:W-:Y:S01]  /*1f30*/  UMOV UR30, 0x0 ;  /* 0x00000000001e7882 */ /* 0x000fe20000000000 */
[----:B------:R-:W-:Y:S01]  /*1f40*/  UMOV UR31, 0x10000000 ;  /* 0x10000000001f7882 */ /* 0x000fe20000000000 */
[----:B------:R-:W-:Y:S01]  /*1f50*/  UMOV UR19, UR35 ;  /* 0x0000002300137c82 */ /* 0x000fe20008000000 */
[----:B------:R-:W-:Y:S01]  /*1f60*/  UMOV UR20, UR36 ;  /* 0x0000002400147c82 */ /* 0x000fe20008000000 */
[----:B------:R3:W4:Y:S01]  /*1f70*/  SYNCS.PHASECHK.TRANS64.TRYWAIT P0, [UR7+0x28], R0 ;  /* 0x00002800ff0075a7 */ /* 0x0007220008001107 */
[----:B------:R-:W-:Y:S01]  /*1f80*/  UMOV UR4, 0x30000 ;  /* 0x0003000000047882 */ /* 0x000fe20000000000 */
[----:B------:R-:W-:Y:S01]  /*1f90*/  UMOV UR12, UR36 ;  /* 0x00000024000c7c82 */ /* 0x000fe20008000000 */
[----:B------:R-:W-:Y:S01]  /*1fa0*/  UMOV UR9, UR17 ;  /* 0x0000001100097c82 */ /* 0x000fe20008000000 */
[----:B------:R-:W-:Y:S01]  /*1fb0*/  UMOV UR10, UR18 ;  /* 0x00000012000a7c82 */ /* 0x000fe20008000000 */
[----:B------:R-:W-:Y:S01]  /*1fc0*/  UTMALDG.3D [UR16], [UR22], desc[UR30] ;  /* 0x00001e10160075b4 */ /* 0x000fe20008011000 */
[----:B------:R1:W-:Y:S02]  /*1fd0*/  UTMALDG.3D.MULTICAST [UR8], [UR14], UR4, desc[UR30] ;  /* 0x00001e080e0073b4 */ /* 0x0003e40008011804 */
[----:B-1----:R-:W-:Y:S01]  /*1fe0*/  UMOV UR4, UR5 ;  /* 0x0000000500047c82 */ /* 0x002fe20008000000 */
[----:B------:R-:W-:Y:S05]  /*1ff0*/  BRA.U UP0, `(.L_x_38) ;  /* 0xfffffffd00487547 */ /* 0x000fea000b83ffff */
.L_x_32:
[C---:B------:R-:W-:Y:S01]  /*2000*/  LEA R3, R11.reuse, UR6, 0x3 ;  /* 0x000000060b037c11 */ /* 0x040fe2000f8e18ff */
[----:B------:R-:W-:Y:S01]  /*2010*/  NOP ;  /* 0x0000000000007918 */ /* 0x000fe20000000000 */
[----:B-1-3--:R-:W-:Y:S02]  /*2020*/  SHF.L.U32 R0, R10, 0x1f, RZ ;  /* 0x0000001f0a007819 */ /* 0x00afe400000006ff */
[----:B------:R-:W-:Y:S02]  /*2030*/  LEA R4, R11, UR6, 0x4 ;  /* 0x000000060b047c11 */ /* 0x000fe4000f8e20ff */
[----:B--2-4-:R-:W1:Y:S02]  /*2040*/  SYNCS.PHASECHK.TRANS64.TRYWAIT P0, [R3+URZ+0xa0], R0 ;  /* 0x0000a000030075a7 */ /* 0x014e6400080011ff */
[----:B-1----:R-:W-:Y:S05]  /*2050*/  @!P0 BRA `(.L_x_39) ;  /* 0x0000007800508947 */ /* 0x002fea0003800000 */
.L_x_136:
[----:B------:R-:W2:Y:S01]  /*2060*/  LDS.128 R4, [R4+0x130] ;  /* 0x0001300004047984 */ /* 0x000ea20000000c00 */
[----:B------:R-:W-:Y:S01]  /*2070*/  UISETP.GE.AND UP0, UPT, UR42, 0x1, UPT ;  /* 0x000000012a00788c */ /* 0x000fe2000bf06270 */
[----:B------:R-:W-:Y:S01]  /*2080*/  @!PT LDS RZ, [RZ] ;  /* 0x00000000fffff984 */ /* 0x000fe20000000800 */
[----:B------:R-:W-:Y:S01]  /*2090*/  @!PT LDS RZ, [RZ] ;  /* 0x00000000fffff984 */ /* 0x000fe20000000800 */
[----:B------:R-:W-:Y:S01]  /*20a0*/  @!PT LDS RZ, [RZ] ;  /* 0x00000000fffff984 */ /* 0x000fe20000000800 */
[----:B------:R-:W-:Y:S01]  /*20b0*/  @!PT LDS RZ, [RZ] ;  /* 0x00000000fffff984 */ /* 0x000fe20000000800 */
[----:B------:R3:W-:Y:S06]  /*20c0*/  MEMBAR.ALL.CTA ;  /* 0x0000000000007992 */ /* 0x0007ec0000008000 */
[----:B---3--:R-:W3:Y:S01]  /*20d0*/  FENCE.VIEW.ASYNC.S ;  /* 0x00000000000073c6 */ /* 0x008ee20000000000 */
[----:B--2---:R-:W-:-:S13]  /*20e0*/  LOP3.LUT P0, RZ, R6, 0x1, RZ, 0xc0, !PT ;  /* 0x0000000106ff7812 */ /* 0x004fda000780c0ff */
[----:B---3--:R-:W-:Y:S01]  /*20f0*/  VOTEU.ANY UP1, P0 ;  /* 0x0000000000ff7886 */ /* 0x008fe20000020100 */
[----:B------:R-:W-:-:S13]  /*2100*/  PLOP3.LUT P0, PT, PT, PT, UP1, 0x80, 0x8 ;  /* 0x000000000008781c */ /* 0x000fda0003f0f018 */
[----:B-1----:R-:W-:Y:S02]  /*2110*/  @P0 LOP3.LUT R0, R5, 0xffff, RZ, 0xc0, !PT ;  /* 0x0000ffff05000812 */ /* 0x002fe400078ec0ff */
[----:B------:R-:W-:Y:S02]  /*2120*/  @P0 MOV R2, R4 ;  /* 0x0000000400020202 */ /* 0x000fe40000000f00 */
[----:B------:R-:W-:Y:S01]  /*2130*/  @P0 R2UR UR7, R0 ;  /* 0x00000000000702ca */ /* 0x000fe200000e0000 */
[----:B------:R-:W-:Y:S01]  /*2140*/  VIADD R0, R3, 0xb0 ;  /* 0x000000b003007836 */ /* 0x000fe20000000000 */
[----:B------:R-:W-:Y:S02]  /*2150*/  @P0 SHF.R.U32.HI R4, RZ, 0x10, R5 ;  /* 0x00000010ff040819 */ /* 0x000fe40000011605 */
[----:B------:R-:W-:Y:S02]  /*2160*/  @P0 R2UR UR8, R2 ;  /* 0x00000000020802ca */ /* 0x000fe400000e0000 */
[----:B------:R-:W-:-:S02]  /*2170*/  PRMT R0, RZ, 0x654, R0 ;  /* 0x00000654ff007816 */ /* 0x000fc40000000000 */
[----:B------:R-:W-:Y:S02]  /*2180*/  @P0 R2UR UR4, R4 ;  /* 0x00000000040402ca */ /* 0x000fe400000e0000 */
[----:B------:R1:W-:Y:S03]  /*2190*/  SYNCS.ARRIVE.TRANS64.RED.A1T0 RZ, [R0+URZ], RZ ;  /* 0x000000ff00ff79a7 */ /* 0x0003e600081004ff */
[----:B------:R-:W-:-:S04]  /*21a0*/  @UP1 UMOV UR27, UR7 ;  /* 0x00000007001b1c82 */ /* 0x000fc80008000000 */
[----:B------:R-:W-:-:S04]  /*21b0*/  @UP1 UMOV UR37, UR8 ;  /* 0x0000000800251c82 */ /* 0x000fc80008000000 */
[----:B------:R-:W-:Y:S01]  /*21c0*/  @UP1 UMOV UR36, UR4 ;  /* 0x0000000400241c82 */ /* 0x000fe20008000000 */
[----:B------:R-:W-:Y:S05]  /*21d0*/  BRA.U !UP0, `(.L_x_40) ;  /* 0x0000000108d47547 */ /* 0x000fea000b800000 */
[----:B------:R-:W2:Y:S01]  /*21e0*/  LDCU.128 UR12, c[0x0][0xb10] ;  /* 0x00016200ff0c77ac */ /* 0x000ea20008000c00 */
[----:B------:R-:W3:Y:S01]  /*21f0*/  LDCU UR26, c[0x0][0xb20] ;  /* 0x00016400ff1a77ac */ /* 0x000ee20008000800 */
[----:B------:R-:W4:Y:S01]  /*2200*/  LDCU UR20, c[0x0][0xb0c] ;  /* 0x00016180ff1477ac */ /* 0x000f220008000800 */
[----:B------:R-:W1:Y:S01]  /*2210*/  LDCU.64 UR10, c[0x0][0xb28] ;  /* 0x00016500ff0a77ac */ /* 0x000e620008000a00 */
[----:B------:R-:W-:Y:S02]  /*2220*/  UISETP.NE.AND UP3, UPT, UR42, 0x1, UPT ;  /* 0x000000012a00788c */ /* 0x000fe4000bf65270 */
[----:B--2---:R-:W-:Y:S02]  /*2230*/  UIMAD.WIDE.U32 UR16, UR38, UR15, URZ ;  /* 0x0000000f261072a5 */ /* 0x004fe4000f8e00ff */
[----:B------:R-:W-:Y:S02]  /*2240*/  UIMAD.WIDE.U32 UR8, UR39, UR12, URZ ;  /* 0x0000000c270872a5 */ /* 0x000fe4000f8e00ff */
[----:B------:R-:W-:-:S02]  /*2250*/  UISETP.NE.AND UP0, UPT, UR14, 0x1, UPT ;  /* 0x000000010e00788c */ /* 0x000fc4000bf05270 */
[----:B------:R-:W-:Y:S01]  /*2260*/  UIMAD.WIDE.U32 UR22, UR27, UR15, URZ ;  /* 0x0000000f1b1672a5 */ /* 0x000fe2000f8e00ff */
[----:B------:R-:W-:Y:S02]  /*2270*/  UMOV UR16, UR17 ;  /* 0x0000001100107c82 */ /* 0x000fe40008000000 */
[----:B------:R-:W-:Y:S01]  /*2280*/  UMOV UR8, UR9 ;  /* 0x0000000900087c82 */ /* 0x000fe20008000000 */
[----:B---3--:R-:W-:Y:S02]  /*2290*/  USHF.R.U32.HI UR16, URZ, UR26, UR16 ;  /* 0x0000001aff107299 */ /* 0x008fe40008011610 */
[----:B----4-:R-:W-:Y:S02]  /*22a0*/  UISETP.NE.AND UP2, UPT, UR20, 0x1, UPT ;  /* 0x000000011400788c */ /* 0x010fe4000bf45270 */
[----:B------:R-:W-:Y:S02]  /*22b0*/  USHF.R.U32.HI UR8, URZ, UR13, UR8 ;  /* 0x0000000dff087299 */ /* 0x000fe40008011608 */
[----:B------:R-:W-:-:S02]  /*22c0*/  USEL UR7, UR38, UR16, !UP0 ;  /* 0x0000001026077287 */ /* 0x000fc4000c000000 */
[----:B------:R-:W-:Y:S02]  /*22d0*/  USEL UR8, UR39, UR8, !UP2 ;  /* 0x0000000827087287 */ /* 0x000fe4000d000000 */
[----:B-1----:R-:W-:Y:S01]  /*22e0*/  UIMAD.WIDE.U32 UR16, UR7, UR10, URZ ;  /* 0x0000000a071072a5 */ /* 0x002fe2000f8e00ff */
[----:B------:R-:W-:Y:S01]  /*22f0*/  UMOV UR4, UR23 ;  /* 0x0000001700047c82 */ /* 0x000fe20008000000 */
[----:B------:R-:W-:Y:S02]  /*2300*/  UIMAD.WIDE.U32 UR18, UR37, UR12, URZ ;  /* 0x0000000c251272a5 */ /* 0x000fe4000f8e00ff */
[----:B------:R-:W-:-:S03]  /*2310*/  UIMAD.WIDE.U32 UR22, UR8, UR10, URZ ;  /* 0x0000000a081672a5 */ /* 0x000fc6000f8e00ff */
[----:B------:R-:W-:Y:S01]  /*2320*/  UMOV UR16, UR17 ;  /* 0x0000001100107c82 */ /* 0x000fe20008000000 */
[----:B------:R-:W-:Y:S02]  /*2330*/  USHF.R.U32.HI UR4, URZ, UR26, UR4 ;  /* 0x0000001aff047299 */ /* 0x000fe40008011604 */
[----:B------:R-:W-:Y:S01]  /*2340*/  @UP3 USHF.R.U32.HI UR7, URZ, UR11, UR16 ;  /* 0x0000000bff073299 */ /* 0x000fe20008011610 */
[----:B------:R-:W-:Y:S01]  /*2350*/  UMOV UR18, UR19 ;  /* 0x0000001300127c82 */ /* 0x000fe20008000000 */
[----:B------:R-:W-:Y:S01]  /*2360*/  UMOV UR22, UR23 ;  /* 0x0000001700167c82 */ /* 0x000fe20008000000 */
[----:B------:R-:W-:Y:S02]  /*2370*/  USHF.R.U32.HI UR13, URZ, UR13, UR18 ;  /* 0x0000000dff0d7299 */ /* 0x000fe40008011612 */
[----:B------:R-:W-:Y:S02]  /*2380*/  USEL UR4, UR27, UR4, !UP0 ;  /* 0x000000041b047287 */ /* 0x000fe4000c000000 */
[----:B------:R-:W-:-:S02]  /*2390*/  @UP3 USHF.R.U32.HI UR8, URZ, UR11, UR22 ;  /* 0x0000000bff083299 */ /* 0x000fc40008011616 */
[----:B------:R-:W-:Y:S02]  /*23a0*/  UIMAD UR9, UR42, UR7, URZ ;  /* 0x000000072a0972a4 */ /* 0x000fe4000f8e02ff */
[----:B------:R-:W-:Y:S02]  /*23b0*/  USEL UR7, UR37, UR13, !UP2 ;  /* 0x0000000d25077287 */ /* 0x000fe4000d000000 */
[----:B------:R-:W-:Y:S02]  /*23c0*/  UIMAD UR12, UR42, UR8, URZ ;  /* 0x000000082a0c72a4 */ /* 0x000fe4000f8e02ff */
[----:B------:R-:W-:Y:S02]  /*23d0*/  UISETP.GE.AND UP0, UPT, UR4, UR9, UPT ;  /* 0x000000090400728c */ /* 0x000fe4000bf06270 */
[----:B------:R-:W-:Y:S02]  /*23e0*/  UIMAD.WIDE.U32 UR16, UR4, UR10, URZ ;  /* 0x0000000a041072a5 */ /* 0x000fe4000f8e00ff */
[----:B------:R-:W-:-:S02]  /*23f0*/  UISETP.GE.OR UP0, UPT, UR7, UR12, UP0 ;  /* 0x0000000c0700728c */ /* 0x000fc40008706670 */
[----:B------:R-:W-:Y:S02]  /*2400*/  UIMAD.WIDE.U32 UR12, UR7, UR10, URZ ;  /* 0x0000000a070c72a5 */ /* 0x000fe4000f8e00ff */
[----:B------:R-:W-:Y:S01]  /*2410*/  UIADD3 UR15, UPT, UPT, -UR4, URZ, URZ ;  /* 0x000000ff040f7290 */ /* 0x000fe2000fffe1ff */
[----:B------:R-:W-:Y:S01]  /*2420*/  UMOV UR10, UR17 ;  /* 0x00000011000a7c82 */ /* 0x000fe20008000000 */
[----:B------:R-:W-:Y:S02]  /*2430*/  UIADD3 UR12, UPT, UPT, -UR7, URZ, URZ ;  /* 0x000000ff070c7290 */ /* 0x000fe4000fffe1ff */
[----:B------:R-:W-:-:S03]  /*2440*/  USHF.R.U32.HI UR10, URZ, UR11, UR10 ;  /* 0x0000000bff0a7299 */ /* 0x000fc6000801160a */
[----:B------:R-:W-:Y:S01]  /*2450*/  @!UP0 UMOV UR9, UR13 ;  /* 0x0000000d00098c82 */ /* 0x000fe20008000000 */
[----:B------:R-:W-:Y:S02]  /*2460*/  UIMAD UR15, UR14, UR15, UR27 ;  /* 0x0000000f0e0f72a4 */ /* 0x000fe4000f8e021b */
[----:B------:R-:W-:Y:S02]  /*2470*/  USEL UR10, UR4, UR10, !UP3 ;  /* 0x0000000a040a7287 */ /* 0x000fe4000d800000 */
[----:B------:R-:W-:Y:S02]  /*2480*/  @!UP0 USHF.R.U32.HI UR9, URZ, UR11, UR9 ;  /* 0x0000000bff098299 */ /* 0x000fe40008011609 */
[----:B------:R-:W-:Y:S02]  /*2490*/  UIADD3 UR11, UPT, UPT, -UR10, URZ, URZ ;  /* 0x000000ff0a0b7290 */ /* 0x000fe4000fffe1ff */
[----:B------:R-:W-:Y:S02]  /*24a0*/  @!UP0 USEL UR9, UR7, UR9, !UP3 ;  /* 0x0000000907098287 */ /* 0x000fe4000d800000 */
[----:B------:R-:W-:-:S02]  /*24b0*/  UIMAD UR11, UR42, UR11, UR4 ;  /* 0x0000000b2a0b72a4 */ /* 0x000fc4000f8e0204 */
[----:B------:R-:W-:Y:S02]  /*24c0*/  @!UP0 UIADD3 UR10, UPT, UPT, UR10, -UR9, URZ ;  /* 0x800000090a0a8290 */ /* 0x000fe4000fffe0ff */
[----:B------:R-:W-:Y:S02]  /*24d0*/  @!UP0 UIMAD UR9, UR11, UR8, UR9 ;  /* 0x000000080b0982a4 */ /* 0x000fe4000f8e0209 */
[----:B------:R-:W-:Y:S02]  /*24e0*/  @!UP0 UIMAD UR4, UR42, UR10, UR7 ;  /* 0x0000000a2a0482a4 */ /* 0x000fe4000f8e0207 */
[----:B------:R-:W-:Y:S02]  /*24f0*/  UIMAD UR8, UR20, UR12, UR37 ;  /* 0x0000000c140872a4 */ /* 0x000fe4000f8e0225 */
[----:B------:R-:W-:Y:S01]  /*2500*/  UIMAD UR27, UR4, UR14, UR15 ;  /* 0x0000000e041b72a4 */ /* 0x000fe2000f8e020f */
[----:B------:R-:W-:Y:S02]  /*2510*/  @!UP0 UMOV UR7, UR9 ;  /* 0x0000000900078c82 */ /* 0x000fe40008000000 */
[----:B------:R-:W-:-:S12]  /*2520*/  UIMAD UR37, UR7, UR20, UR8 ;  /* 0x00000014072572a4 */ /* 0x000fd8000f8e0208 */
.L_x_40:
[----:B------:R-:W2:Y:S02]  /*2530*/  LDCU UR4, c[0x0][0xb30] ;  /* 0x00016600ff0477ac */ /* 0x000ea40008000800 */
[----:B--2---:R-:W-:-:S09]  /*2540*/  UISETP.NE.AND UP0, UPT, UR4, 0x1, UPT ;  /* 0x000000010400788c */ /* 0x004fd2000bf05270 */
[----:B------:R-:W-:Y:S05]  /*2550*/  BRA.U UP0, `(.L_x_41) ;  /* 0x0000000100447547 */ /* 0x000fea000b800000 */
[----:B------:R-:W2:Y:S01]  /*2560*/  LDCU.128 UR12, c[0x0][0xb10] ;  /* 0x00016200ff0c77ac */ /* 0x000ea20008000c00 */
[----:B------:R-:W3:Y:S01]  /*2570*/  LDCU UR16, c[0x0][0xb0c] ;  /* 0x00016180ff1077ac */ /* 0x000ee20008000800 */
[----:B------:R-:W4:Y:S01]  /*2580*/  LDCU UR17, c[0x0][0xb20] ;  /* 0x00016400ff1177ac */ /* 0x000f220008000800 */
[----:B--2---:R-:W-:Y:S02]  /*2590*/  UIMAD.WIDE.U32 UR10, UR37, UR12, URZ ;  /* 0x0000000c250a72a5 */ /* 0x004fe4000f8e00ff */
[----:B------:R-:W-:Y:S02]  /*25a0*/  UIMAD.WIDE.U32 UR8, UR27, UR15, URZ ;  /* 0x0000000f1b0872a5 */ /* 0x000fe4000f8e00ff */
[----:B---3--:R-:W-:Y:S02]  /*25b0*/  UISETP.NE.AND UP2, UPT, UR16, 0x1, UPT ;  /* 0x000000011000788c */ /* 0x008fe4000bf45270 */
[----:B------:R-:W-:Y:S01]  /*25c0*/  UISETP.NE.AND UP0, UPT, UR14, 0x1, UPT ;  /* 0x000000010e00788c */ /* 0x000fe2000bf05270 */
[----:B------:R-:W-:-:S02]  /*25d0*/  UMOV UR7, UR11 ;  /* 0x0000000b00077c82 */ /* 0x000fc40008000000 */
[----:B------:R-:W-:Y:S01]  /*25e0*/  UMOV UR4, UR9 ;  /* 0x0000000900047c82 */ /* 0x000fe20008000000 */
[----:B------:R-:W-:Y:S02]  /*25f0*/  USHF.R.U32.HI UR7, URZ, UR13, UR7 ;  /* 0x0000000dff077299 */ /* 0x000fe40008011607 */
[----:B----4-:R-:W-:Y:S02]  /*2600*/  USHF.R.U32.HI UR4, URZ, UR17, UR4 ;  /* 0x00000011ff047299 */ /* 0x010fe40008011604 */
[----:B------:R-:W-:Y:S02]  /*2610*/  USEL UR7, UR37, UR7, !UP2 ;  /* 0x0000000725077287 */ /* 0x000fe4000d000000 */
[----:B------:R-:W-:-:S04]  /*2620*/  USEL UR4, UR27, UR4, !UP0 ;  /* 0x000000041b047287 */ /* 0x000fc8000c000000 */
[----:B------:R-:W-:Y:S02]  /*2630*/  UIADD3 UR8, UPT, UPT, UR7, -UR4, URZ ;  /* 0x8000000407087290 */ /* 0x000fe4000fffe0ff */
[----:B------:R-:W-:Y:S02]  /*2640*/  UIADD3 UR4, UPT, UPT, -UR7, UR4, URZ ;  /* 0x0000000407047290 */ /* 0x000fe4000fffe1ff */
[----:B------:R-:W-:Y:S02]  /*2650*/  UIMAD UR27, UR8, UR14, UR27 ;  /* 0x0000000e081b72a4 */ /* 0x000fe4000f8e021b */
[----:B------:R-:W-:-:S12]  /*2660*/  UIMAD UR37, UR4, UR16, UR37 ;  /* 0x00000010042572a4 */ /* 0x000fd8000f8e0225 */
.L_x_41:
[----:B------:R-:W-:Y:S01]  /*2670*/  VIADD R11, R11, 0x1 ;  /* 0x000000010b0b7836 */ /* 0x000fe20000000000 */
[----:B------:R-:W-:Y:S02]  /*2680*/  R2UR UR7, R77 ;  /* 0x000000004d0772ca */ /* 0x000fe400000e0000 */
[----:B------:R-:W-:Y:S02]  /*2690*/  R2UR UR4, R76 ;  /* 0x000000004c0472ca */ /* 0x000fe400000e0000 */
[C---:B------:R-:W-:Y:S02]  /*26a0*/  ISETP.NE.AND P0, PT, R11.reuse, 0x2, PT ;  /* 0x000000020b00780c */ /* 0x040fe40003f05270 */
[----:B------:R-:W-:Y:S02]  /*26b0*/  PLOP3.LUT P1, PT, PT, PT, PT, 0x80, 0x8 ;  /* 0x000000000008781c */ /* 0x000fe40003f2f070 */
[----:B-1----:R-:W-:Y:S02]  /*26c0*/  SEL R0, RZ, 0x1, P0 ;  /* 0x00000001ff007807 */ /* 0x002fe40000000000 */
[----:B------:R-:W-:-:S02]  /*26d0*/  SEL R11, R11, RZ, P0 ;  /* 0x000000ff0b0b7207 */ /* 0x000fc40000000000 */
[----:B------:R-:W-:Y:S01]  /*26e0*/  LOP3.LUT R10, R10, R0, RZ, 0x3c, !PT ;  /* 0x000000000a0a7212 */ /* 0x000fe200078e3cff */
[----:B------:R-:W-:Y:S02]  /*26f0*/  UIADD3 UR30, UPT, UPT, UR37, UR7, URZ ;  /* 0x00000007251e7290 */ /* 0x000fe4000fffe0ff */
[----:B------:R-:W-:Y:S01]  /*2700*/  UIADD3 UR31, UPT, UPT, UR27, UR4, URZ ;  /* 0x000000041b1f7290 */ /* 0x000fe2000fffe0ff */
[----:B------:R-:W-:Y:S11]  /*2710*/  BRA.U UP1, `(.L_x_42) ;  /* 0xfffffff1013c7547 */ /* 0x000ff6000b83ffff */
[----:B------:R-:W-:Y:S01]  /*2720*/  UIADD3 UR7, UPT, UPT, UR6, 0x28, URZ ;  /* 0x0000002806077890 */ /* 0x000fe2000fffe0ff */
[----:B------:R-:W-:-:S03]  /*2730*/  SHF.L.U32 R2, R12, 0x1f, RZ ;  /* 0x0000001f0c027819 */ /* 0x000fc600000006ff */
[----:B------:R-:W-:-:S09]  /*2740*/  ULEA UR4, UR5, UR7, 0x3 ;  /* 0x0000000705047291 */ /* 0x000fd2000f8e18ff */
[----:B------:R-:W1:Y:S02]  /*2750*/  SYNCS.PHASECHK.TRANS64.TRYWAIT P0, [UR4], R2 ;  /* 0x00000002ff0075a7 */ /* 0x000e640008001104 */
[----:B-1----:R-:W-:Y:S05]  /*2760*/  @!P0 BRA `(.L_x_43) ;  /* 0x0000007000a08947 */ /* 0x002fea0003800000 */
.L_x_138:
[----:B------:R-:W-:-:S04]  /*2770*/  UIADD3 UR4, UPT, UPT, UR5, 0x1, URZ ;  /* 0x0000000105047890 */ /* 0x000fc8000fffe0ff */
[----:B------:R-:W-:-:S04]  /*2780*/  UISETP.NE.AND UP0, UPT, UR4, 0x5, UPT ;  /* 0x000000050400788c */ /* 0x000fc8000bf05270 */
[----:B------:R-:W-:Y:S02]  /*2790*/  USEL UR6, URZ, 0x1, UP0 ;  /* 0x00000001ff067887 */ /* 0x000fe40008000000 */
[----:B------:R-:W-:-:S04]  /*27a0*/  USEL UR4, UR4, URZ, UP0 ;  /* 0x000000ff04047287 */ /* 0x000fc80008000000 */
[----:B------:R-:W-:Y:S01]  /*27b0*/  ULEA UR5, UR4, UR7, 0x3 ;  /* 0x0000000704057291 */ /* 0x000fe2000f8e18ff */
[----:B-1----:R-:W-:-:S04]  /*27c0*/  LOP3.LUT R2, R12, UR6, RZ, 0x3c, !PT ;  /* 0x000000060c027c12 */ /* 0x002fc8000f8e3cff */
[----:B------:R-:W-:-:S04]  /*27d0*/  SHF.L.U32 R3, R2, 0x1f, RZ ;  /* 0x0000001f02037819 */ /* 0x000fc800000006ff */
[----:B------:R-:W1:Y:S02]  /*27e0*/  SYNCS.PHASECHK.TRANS64.TRYWAIT P0, [UR5], R3 ;  /* 0x00000003ff0075a7 */ /* 0x000e640008001105 */
[----:B-1----:R-:W-:Y:S05]  /*27f0*/  @!P0 BRA `(.L_x_44) ;  /* 0x0000007000948947 */ /* 0x002fea0003800000 */
.L_x_140:
[----:B------:R-:W-:-:S04]  /*2800*/  UIADD3 UR4, UPT, UPT, UR4, 0x1, URZ ;  /* 0x0000000104047890 */ /* 0x000fc8000fffe0ff */
[----:B------:R-:W-:-:S04]  /*2810*/  UISETP.NE.AND UP0, UPT, UR4, 0x5, UPT ;  /* 0x000000050400788c */ /* 0x000fc8000bf05270 */
[----:B------:R-:W-:Y:S02]  /*2820*/  USEL UR6, URZ, 0x1, UP0 ;  /* 0x00000001ff067887 */ /* 0x000fe40008000000 */
[----:B------:R-:W-:-:S04]  /*2830*/  USEL UR4, UR4, URZ, UP0 ;  /* 0x000000ff04047287 */ /* 0x000fc80008000000 */
[----:B------:R-:W-:Y:S01]  /*2840*/  ULEA UR5, UR4, UR7, 0x3 ;  /* 0x0000000704057291 */ /* 0x000fe2000f8e18ff */
[----:B------:R-:W-:-:S04]  /*2850*/  LOP3.LUT R2, R2, UR6, RZ, 0x3c, !PT ;  /* 0x0000000602027c12 */ /* 0x000fc8000f8e3cff */
[----:B-1----:R-:W-:-:S04]  /*2860*/  SHF.L.U32 R3, R2, 0x1f, RZ ;  /* 0x0000001f02037819 */ /* 0x002fc800000006ff */
[----:B------:R-:W1:Y:S02]  /*2870*/  SYNCS.PHASECHK.TRANS64.TRYWAIT P0, [UR5], R3 ;  /* 0x00000003ff0075a7 */ /* 0x000e640008001105 */
[----:B-1----:R-:W-:Y:S05]  /*2880*/  @!P0 BRA `(.L_x_45) ;  /* 0x0000007000888947 */ /* 0x002fea0003800000 */
.L_x_142:
        /* <DEDUP_REMOVED lines=9> */
.L_x_144:
[----:B------:R-:W-:-:S04]  /*2920*/  UIADD3 UR4, UPT, UPT, UR4, 0x1, URZ ;  /* 0x0000000104047890 */ /* 0x000fc8000fffe0ff */
[----:B------:R-:W-:-:S04]  /*2930*/  UISETP.NE.AND UP0, UPT, UR4, 0x5, UPT ;  /* 0x000000050400788c */ /* 0x000fc8000bf05270 */
[----:B------:R-:W-:Y:S02]  /*2940*/  USEL UR5, URZ, 0x1, UP0 ;  /* 0x00000001ff057887 */ /* 0x000fe40008000000 */
[----:B------:R-:W-:-:S04]  /*2950*/  USEL UR4, UR4, URZ, UP0 ;  /* 0x000000ff04047287 */ /* 0x000fc80008000000 */
[----:B------:R-:W-:Y:S01]  /*2960*/  ULEA UR4, UR4, UR7, 0x3 ;  /* 0x0000000704047291 */ /* 0x000fe2000f8e18ff */
[----:B------:R-:W-:-:S04]  /*2970*/  LOP3.LUT R2, R2, UR5, RZ, 0x3c, !PT ;  /* 0x0000000502027c12 */ /* 0x000fc8000f8e3cff */
[----:B------:R-:W-:Y:S01]  /*2980*/  SHF.L.U32 R2, R2, 0x1f, RZ ;  /* 0x0000001f02027819 */ /* 0x000fe200000006ff */
[----:B-1----:R-:W-:-:S07]  /*2990*/  IMAD.U32 R0, RZ, RZ, UR4 ;  /* 0x00000004ff007e24 */ /* 0x002fce000f8e00ff */
.L_x_47:
[----:B-1----:R1:W2:Y:S02]  /*29a0*/  SYNCS.PHASECHK.TRANS64.TRYWAIT P0, [R0+URZ], R2 ;  /* 0x00000002000075a7 */ /* 0x0022a400080011ff */
[----:B--2---:R-:W-:Y:S05]  /*29b0*/  @!P0 NANOSLEEP.SYNCS 0x989680 ;  /* 0x009896800000895d */ /* 0x004fea0003900000 */
[----:B------:R-:W2:Y:S02]  /*29c0*/  @!P0 SYNCS.PHASECHK.TRANS64 P0, [R0+URZ], R2 ;  /* 0x00000002000085a7 */ /* 0x000ea400080010ff */
[----:B--2---:R-:W-:Y:S05]  /*29d0*/  @P0 EXIT ;  /* 0x000000000000094d */ /* 0x004fea0003800000 */
[----:B------:R-:W-:Y:S05]  /*29e0*/  BRA `(.L_x_47) ;  /* 0xfffffffc00ec7947 */ /* 0x000fea000383ffff */
.L_x_22:
[----:B------:R-:W-:-:S04]  /*29f0*/  UISETP.NE.AND UP0, UPT, UR45, URZ, UPT ;  /* 0x000000ff2d00728c */ /* 0x000fc8000bf05270 */
[----:B------:R-:W-:-:S09]  /*2a00*/  UISETP.NE.OR UP0, UPT, UR18, 0x1, UP0 ;  /* 0x000000011200788c */ /* 0x000fd20008705670 */
[----:B------:R-:W-:Y:S05]  /*2a10*/  BRA.U UP0, `(.L_x_48) ;  /* 0x0000000500487547 */ /* 0x000fea000b800000 */
[----:B------:R-:W-:Y:S01]  /*2a20*/  ISETP.GE.U32.AND P2, PT, R0, 0x2, PT ;  /* 0x000000020000780c */ /* 0x000fe20003f46070 */
[----:B------:R-:W-:Y:S01]  /*2a30*/  IMAD.MOV.U32 R12, RZ, RZ, 0x1 ;  /* 0x00000001ff0c7424 */ /* 0x000fe200078e00ff */
[----:B------:R-:W-:Y:S02]  /*2a40*/  CS2R R10, SRZ ;  /* 0x00000000000a7805 */ /* 0x000fe4000001ff00 */
[----:B------:R-:W-:Y:S01]  /*2a50*/  CS2R R8, SRZ ;  /* 0x0000000000087805 */ /* 0x000fe2000001ff00 */
[----:B------:R-:W-:Y:S01]  /*2a60*/  UMOV UR6, 0x400 ;  /* 0x0000040000067882 */ /* 0x000fe20000000000 */
[----:B------:R-:W-:Y:S01]  /*2a70*/  UMOV UR5, URZ ;  /* 0x000000ff00057c82 */ /* 0x000fe20008000000 */
[----:B------:R-:W-:-:S12]  /*2a80*/  ULEA UR6, UR45, UR6, 0x18 ;  /* 0x000000062d067291 */ /* 0x000fd8000f8ec0ff */
.L_x_52:
[----:B------:R-:W-:Y:S02]  /*2a90*/  LEA R2, R8, UR6, 0x3 ;  /* 0x0000000608027c11 */ /* 0x000fe4000f8e18ff */
[----:B------:R-:W-:-:S03]  /*2aa0*/  SHF.L.U32 R4, R9, 0x1f, RZ ;  /* 0x0000001f09047819 */ /* 0x000fc600000006ff */
[----:B------:R-:W-:Y:S01]  /*2ab0*/  VIADD R5, R2, 0x110 ;  /* 0x0000011002057836 */ /* 0x000fe20000000000 */
[----:B------:R-:W2:Y:S02]  /*2ac0*/  SYNCS.PHASECHK.TRANS64.TRYWAIT P0, [R2+URZ+0x100], R4 ;  /* 0x00010004020075a7 */ /* 0x000ea400080011ff */
[----:B--2---:R-:W-:Y:S05]  /*2ad0*/  @!P0 BRA `(.L_x_49) ;  /* 0x0000007000248947 */ /* 0x004fea0003800000 */
.L_x_145:
[----:B------:R-:W-:Y:S01]  /*2ae0*/  ULEA UR4, UR5, UR6, 0x3 ;  /* 0x0000000605047291 */ /* 0x000fe2000f8e18ff */
[----:B--2---:R-:W-:Y:S01]  /*2af0*/  PRMT R2, RZ, 0x654, R5 ;  /* 0x00000654ff027816 */ /* 0x004fe20000000005 */
[----:B------:R-:W-:Y:S01]  /*2b00*/  @!P2 IMAD.MOV.U32 R4, RZ, RZ, 0x10 ;  /* 0x00000010ff04a424 */ /* 0x000fe200078e00ff */
[----:B------:R-:W-:Y:S01]  /*2b10*/  SHF.L.U32 R5, R12, 0x1f, RZ ;  /* 0x0000001f0c057819 */ /* 0x000fe200000006ff */
[----:B------:R-:W-:Y:S01]  /*2b20*/  UIADD3 UR7, UPT, UPT, UR4, 0xa0, URZ ;  /* 0x000000a004077890 */ /* 0x000fe2000fffe0ff */
[----:B------:R2:W-:Y:S05]  /*2b30*/  SYNCS.ARRIVE.TRANS64.RED.A1T0 RZ, [R2+URZ], RZ ;  /* 0x000000ff02ff79a7 */ /* 0x0005ea00081004ff */
[----:B------:R-:W-:Y:S01]  /*2b40*/  IMAD.U32 R6, RZ, RZ, UR7 ;  /* 0x00000007ff067e24 */ /* 0x000fe2000f8e00ff */
[----:B------:R-:W3:Y:S04]  /*2b50*/  SYNCS.PHASECHK.TRANS64.TRYWAIT P0, [UR4+0xb0], R5 ;  /* 0x0000b005ff0075a7 */ /* 0x000ee80008001104 */
[----:B------:R-:W-:Y:S01]  /*2b60*/  PRMT R6, R0, 0x654, R6 ;  /* 0x0000065400067816 */ /* 0x000fe20000000006 */
[----:B--23--:R-:W-:Y:S06]  /*2b70*/  @!P0 BRA `(.L_x_50) ;  /* 0x0000007000108947 */ /* 0x00cfec0003800000 */
.L_x_147:
[----:B------:R-:W-:Y:S01]  /*2b80*/  ULEA UR8, UR5, UR6, 0x4 ;  /* 0x0000000605087291 */ /* 0x000fe2000f8e20ff */
[----:B------:R-:W-:Y:S01]  /*2b90*/  SEL R3, R6, R3, !P2 ;  /* 0x0000000306037207 */ /* 0x000fe20005000000 */
[----:B------:R-:W-:Y:S01]  /*2ba0*/  UIADD3 UR9, UPT, UPT, UR4, 0xa0, URZ ;  /* 0x000000a004097890 */ /* 0x000fe2000fffe0ff */
[----:B--2---:R-:W-:Y:S01]  /*2bb0*/  LEA R2, R11, UR6, 0x3 ;  /* 0x000000060b027c11 */ /* 0x004fe2000f8e18ff */
[----:B------:R-:W-:Y:S01]  /*2bc0*/  UIADD3 UR8, UPT, UPT, UR8, 0x130, URZ ;  /* 0x0000013008087890 */ /* 0x000fe2000fffe0ff */
[----:B------:R2:W-:Y:S01]  /*2bd0*/  @!P2 SYNCS.ARRIVE.TRANS64.RED RZ, [R3+URZ], R4 ;  /* 0x0000000403ffa9a7 */ /* 0x0005e200080004ff */
[----:B------:R-:W-:Y:S01]  /*2be0*/  UIADD3 UR4, UPT, UPT, UR5, 0x1, URZ ;  /* 0x0000000105047890 */ /* 0x000fe2000fffe0ff */
[----:B------:R-:W-:-:S03]  /*2bf0*/  VIADD R8, R8, 0x1 ;  /* 0x0000000108087836 */ /* 0x000fc60000000000 */
[----:B------:R-:W-:Y:S02]  /*2c00*/  UISETP.NE.AND UP0, UPT, UR4, 0x2, UPT ;  /* 0x000000020400788c */ /* 0x000fe4000bf05270 */
[----:B------:R-:W-:Y:S01]  /*2c10*/  ISETP.NE.AND P0, PT, R8, 0x2, PT ;  /* 0x000000020800780c */ /* 0x000fe20003f05270 */
[----:B------:R-:W-:Y:S06]  /*2c20*/  UGETNEXTWORKID.BROADCAST [UR8], [UR9] ;  /* 0x00000000080073ca */ /* 0x000fec0008000100 */
[----:B------:R-:W-:Y:S02]  /*2c30*/  USEL UR7, URZ, 0x1, UP0 ;  /* 0x00000001ff077887 */ /* 0x000fe40008000000 */
[----:B------:R-:W-:-:S04]  /*2c40*/  USEL UR5, UR4, URZ, UP0 ;  /* 0x000000ff04057287 */ /* 0x000fc80008000000 */
[----:B------:R-:W-:Y:S02]  /*2c50*/  LOP3.LUT R12, R12, UR7, RZ, 0x3c, !PT ;  /* 0x000000070c0c7c12 */ /* 0x000fe4000f8e3cff */
[----:B--2---:R-:W-:-:S04]  /*2c60*/  SHF.L.U32 R4, R10, 0x1f, RZ ;  /* 0x0000001f0a047819 */ /* 0x004fc800000006ff */
[----:B------:R-:W2:Y:S02]  /*2c70*/  SYNCS.PHASECHK.TRANS64.TRYWAIT P1, [R2+URZ+0xa0], R4 ;  /* 0x0000a004020075a7 */ /* 0x000ea400080211ff */
[----:B--2---:R-:W-:Y:S05]  /*2c80*/  @!P1 BRA `(.L_x_51) ;  /* 0x0000006c00e49947 */ /* 0x004fea0003800000 */
.L_x_148:
[C---:B--2---:R-:W-:Y:S01]  /*2c90*/  LEA R4, R11.reuse, UR6, 0x4 ;  /* 0x000000060b047c11 */ /* 0x044fe2000f8e20ff */
[----:B------:R-:W-:Y:S01]  /*2ca0*/  VIADD R2, R2, 0xb0 ;  /* 0x000000b002027836 */ /* 0x000fe20000000000 */
[----:B------:R-:W-:Y:S01]  /*2cb0*/  SEL R8, R8, RZ, P0 ;  /* 0x000000ff08087207 */ /* 0x000fe20000000000 */
[----:B------:R-:W-:-:S03]  /*2cc0*/  VIADD R11, R11, 0x1 ;  /* 0x000000010b0b7836 */ /* 0x000fc60000000000 */
[----:B------:R-:W2:Y:S01]  /*2cd0*/  LDS.128 R4, [R4+0x130] ;  /* 0x0001300004047984 */ /* 0x000ea20000000c00 */
[----:B------:R-:W-:Y:S02]  /*2ce0*/  PRMT R2, RZ, 0x654, R2 ;  /* 0x00000654ff027816 */ /* 0x000fe40000000002 */
[C---:B------:R-:W-:Y:S01]  /*2cf0*/  ISETP.NE.AND P1, PT, R11.reuse, 0x2, PT ;  /* 0x000000020b00780c */ /* 0x040fe20003f25270 */
[----:B------:R-:W-:Y:S01]  /*2d00*/  @!PT LDS RZ, [RZ] ;  /* 0x00000000fffff984 */ /* 0x000fe20000000800 */
[----:B------:R-:W-:Y:S01]  /*2d10*/  @!PT LDS RZ, [RZ] ;  /* 0x00000000fffff984 */ /* 0x000fe20000000800 */
[----:B------:R-:W-:Y:S01]  /*2d20*/  @!PT LDS RZ, [RZ] ;  /* 0x00000000fffff984 */ /* 0x000fe20000000800 */
[----:B------:R-:W-:Y:S01]  /*2d30*/  @!PT LDS RZ, [RZ] ;  /* 0x00000000fffff984 */ /* 0x000fe20000000800 */
[----:B------:R3:W-:Y:S06]  /*2d40*/  MEMBAR.ALL.CTA ;  /* 0x0000000000007992 */ /* 0x0007ec0000008000 */
[----:B---3--:R-:W3:Y:S01]  /*2d50*/  FENCE.VIEW.ASYNC.S ;  /* 0x00000000000073c6 */ /* 0x008ee20000000000 */
[----:B------:R-:W-:Y:S01]  /*2d60*/  SEL R11, R11, RZ, P1 ;  /* 0x000000ff0b0b7207 */ /* 0x000fe20000800000 */
[----:B---3--:R3:W-:Y:S01]  /*2d70*/  SYNCS.ARRIVE.TRANS64.RED.A1T0 RZ, [R2+URZ], RZ ;  /* 0x000000ff02ff79a7 */ /* 0x0087e200081004ff */
[----:B--2---:R-:W-:-:S02]  /*2d80*/  LOP3.LUT P3, RZ, R6, 0x1, RZ, 0xc0, !PT ;  /* 0x0000000106ff7812 */ /* 0x004fc4000786c0ff */
[----:B------:R-:W-:-:S04]  /*2d90*/  SEL R4, RZ, 0x1, P1 ;  /* 0x00000001ff047807 */ /* 0x000fc80000800000 */
[----:B------:R-:W-:Y:S02]  /*2da0*/  LOP3.LUT R10, R10, R4, RZ, 0x3c, !PT ;  /* 0x000000040a0a7212 */ /* 0x000fe400078e3cff */
[----:B---3--:R-:W-:-:S04]  /*2db0*/  SEL R2, RZ, 0x1, P0 ;  /* 0x00000001ff027807 */ /* 0x008fc80000000000 */
[----:B------:R-:W-:Y:S01]  /*2dc0*/  LOP3.LUT R9, R9, R2, RZ, 0x3c, !PT ;  /* 0x0000000209097212 */ /* 0x000fe200078e3cff */
[----:B------:R-:W-:Y:S06]  /*2dd0*/  @P3 BRA `(.L_x_52) ;  /* 0xfffffffc002c3947 */ /* 0x000fec000383ffff */
[----:B------:R-:W-:Y:S01]  /*2de0*/  ULEA UR4, UR5, UR6, 0x3 ;  /* 0x0000000605047291 */ /* 0x000fe2000f8e18ff */
[----:B------:R-:W-:-:S08]  /*2df0*/  SHF.L.U32 R2, R12, 0x1f, RZ ;  /* 0x0000001f0c027819 */ /* 0x000fd000000006ff */
[----:B------:R-:W2:Y:S02]  /*2e00*/  SYNCS.PHASECHK.TRANS64 P0, [UR4+0xb0], R2 ;  /* 0x0000b002ff0075a7 */ /* 0x000ea40008001004 */
[----:B--2---:R-:W-:Y:S05]  /*2e10*/  @P0 BRA `(.L_x_53) ;  /* 0x0000000000080947 */ /* 0x004fea0003800000 */
[----:B------:R-:W2:Y:S02]  /*2e20*/  SYNCS.PHASECHK.TRANS64.TRYWAIT P0, [UR4+0xb0], R2 ;  /* 0x0000b002ff0075a7 */ /* 0x000ea40008001104 */
[----:B--2---:R-:W-:Y:S05]  /*2e30*/  @!P0 BRA `(.L_x_54) ;  /* 0x0000006c008c8947 */ /* 0x004fea0003800000 */
.L_x_53:
[----:B------:R-:W-:-:S04]  /*2e40*/  UIADD3 UR7, UPT, UPT, UR5, 0x1, URZ ;  /* 0x0000000105077890 */ /* 0x000fc8000fffe0ff */
[----:B------:R-:W-:-:S04]  /*2e50*/  UISETP.NE.AND UP0, UPT, UR7, 0x2, UPT ;  /* 0x000000020700788c */ /* 0x000fc8000bf05270 */
[----:B------:R-:W-:Y:S02]  /*2e60*/  USEL UR8, URZ, 0x1, UP0 ;  /* 0x00000001ff087887 */ /* 0x000fe40008000000 */
[----:B------:R-:W-:-:S04]  /*2e70*/  USEL UR7, UR7, URZ, UP0 ;  /* 0x000000ff07077287 */ /* 0x000fc80008000000 */
[----:B------:R-:W-:Y:S01]  /*2e80*/  ULEA UR7, UR7, UR6, 0x3 ;  /* 0x0000000607077291 */ /* 0x000fe2000f8e18ff */
[----:B--2---:R-:W-:-:S04]  /*2e90*/  LOP3.LUT R2, R12, UR8, RZ, 0x3c, !PT ;  /* 0x000000080c027c12 */ /* 0x004fc8000f8e3cff */
[----:B------:R-:W-:-:S04]  /*2ea0*/  SHF.L.U32 R0, R2, 0x1f, RZ ;  /* 0x0000001f02007819 */ /* 0x000fc800000006ff */
[----:B------:R-:W2:Y:S02]  /*2eb0*/  SYNCS.PHASECHK.TRANS64 P0, [UR7+0xb0], R0 ;  /* 0x0000b000ff0075a7 */ /* 0x000ea40008001007 */
[----:B-12---:R-:W-:Y:S05]  /*2ec0*/  @P0 EXIT ;  /* 0x000000000000094d */ /* 0x006fea0003800000 */
[----:B------:R-:W-:Y:S02]  /*2ed0*/  SHF.L.U32 R2, R2, 0x1f, RZ ;  /* 0x0000001f02027819 */ /* 0x000fe400000006ff */
[----:B------:R-:W-:-:S07]  /*2ee0*/  MOV R0, UR7 ;  /* 0x0000000700007c02 */ /* 0x000fce0008000f00 */
.L_x_55:
[----:B-1----:R1:W2:Y:S02]  /*2ef0*/  SYNCS.PHASECHK.TRANS64.TRYWAIT P0, [R0+URZ+0xb0], R2 ;  /* 0x0000b002000075a7 */ /* 0x0022a400080011ff */
[----:B--2---:R-:W-:Y:S05]  /*2f00*/  @!P0 NANOSLEEP.SYNCS 0x989680 ;  /* 0x009896800000895d */ /* 0x004fea0003900000 */
[----:B------:R-:W2:Y:S02]  /*2f10*/  @!P0 SYNCS.PHASECHK.TRANS64 P0, [R0+URZ+0xb0], R2 ;  /* 0x0000b002000085a7 */ /* 0x000ea400080010ff */
[----:B--2---:R-:W-:Y:S05]  /*2f20*/  @P0 EXIT ;  /* 0x000000000000094d */ /* 0x004fea0003800000 */
[----:B------:R-:W-:Y:S05]  /*2f30*/  BRA `(.L_x_55) ;  /* 0xfffffffc00ec7947 */ /* 0x000fea000383ffff */
.L_x_48:
[----:B------:R-:W-:Y:S05]  /*2f40*/  BRA.U UP4, `(.L_x_56) ;  /* 0x0000000d04d47547 */ /* 0x000fea000b800000 */
[----:B------:R-:W-:Y:S01]  /*2f50*/  UMOV UR4, 0x40 ;  /* 0x0000004000047882 */ /* 0x000fe20000000000 */
[----:B------:R-:W-:Y:S01]  /*2f60*/  NOP ;  /* 0x0000000000007918 */ /* 0x000fe20000000000 */
[----:B------:R-:W-:Y:S01]  /*2f70*/  ULEA UR5, UR45, UR4, 0x18 ;  /* 0x000000042d057291 */ /* 0x000fe2000f8ec0ff */
[----:B------:R-:W-:Y:S02]  /*2f80*/  UMOV UR6, 0x400 ;  /* 0x0000040000067882 */ /* 0x000fe40000000000 */
[----:B------:R-:W-:-:S06]  /*2f90*/  ULEA UR6, UR45, UR6, 0x18 ;  /* 0x000000062d067291 */ /* 0x000fcc000f8ec0ff */
[----:B------:R-:W2:Y:S02]  /*2fa0*/  LDS.U8 R0, [UR5+0x1c] ;  /* 0x00001c05ff007984 */ /* 0x000ea40008000000 */
[----:B--2---:R-:W-:-:S13]  /*2fb0*/  ISETP.NE.AND P0, PT, R0, RZ, PT ;  /* 0x000000ff0000720c */ /* 0x004fda0003f05270 */
[----:B------:R-:W-:Y:S05]  /*2fc0*/  @P0 BRA `(.L_x_57) ;  /* 0x0000000000580947 */ /* 0x000fea0003800000 */
[----:B------:R-:W-:-:S13]  /*2fd0*/  ELECT P0, URZ, PT ;  /* 0x0000000000ff782f */ /* 0x000fda0003800000 */
[----:B------:R-:W-:Y:S05]  /*2fe0*/  @!P0 BRA `(.L_x_58) ;  /* 0x0000000000608947 */ /* 0x000fea0003800000 */
[----:B------:R-:W-:Y:S01]  /*2ff0*/  UMOV UR4, 0x10 ;  /* 0x0000001000047882 */ /* 0x000fe20000000000 */
[----:B------:R-:W-:Y:S01]  /*3000*/  HFMA2 R0, -RZ, RZ, 0, 5.9604644775390625e-08 ;  /* 0x00000001ff007431 */ /* 0x000fe200000001ff */
[----:B------:R-:W-:-:S03]  /*3010*/  MOV R3, 0xffff ;  /* 0x0000ffff00037802 */ /* 0x000fc60000000f00 */
[----:B------:R-:W-:Y:S04]  /*3020*/  DEPBAR.LE SB2, 0x36 ;  /* 0x0000ad800000791a */ /* 0x000fe80000000000 */
[----:B------:R-:W2:Y:S02]  /*3030*/  UTCATOMSWS.FIND_AND_SET.ALIGN UP0, UR4, UR4 ;  /* 0x00000004000475e3 */ /* 0x000ea40008000800 */
[----:B--2---:R-:W-:Y:S01]  /*3040*/  MOV R4, UR4 ;  /* 0x0000000400047c02 */ /* 0x004fe20008000f00 */
[----:B------:R-:W-:Y:S06]  /*3050*/  BRA.U UP0, `(.L_x_59) ;  /* 0x0000000100187547 */ /* 0x000fec000b800000 */
.L_x_60:
[----:B------:R-:W-:Y:S05]  /*3060*/  NANOSLEEP 0x64 ;  /* 0x000000640000795d */ /* 0x000fea0003800000 */
[----:B------:R-:W-:-:S05]  /*3070*/  UMOV UR4, 0x10 ;  /* 0x0000001000047882 */ /* 0x000fca0000000000 */
[----:B------:R-:W-:Y:S04]  /*3080*/  DEPBAR.LE SB2, 0x36 ;  /* 0x0000ad800000791a */ /* 0x000fe80000000000 */
[----:B------:R-:W2:Y:S02]  /*3090*/  UTCATOMSWS.FIND_AND_SET.ALIGN UP0, UR4, UR4 ;  /* 0x00000004000475e3 */ /* 0x000ea40008000800 */
[----:B--2---:R-:W-:Y:S01]  /*30a0*/  MOV R4, UR4 ;  /* 0x0000000400047c02 */ /* 0x004fe20008000f00 */
[----:B------:R-:W-:Y:S05]  /*30b0*/  BRA.U !UP0, `(.L_x_60) ;  /* 0xfffffffd08e87547 */ /* 0x000fea000b83ffff */
.L_x_59:
[-C--:B------:R-:W-:Y:S02]  /*30c0*/  SHF.L.U32 R3, R3, R4.reuse, RZ ;  /* 0x0000000403037219 */ /* 0x080fe400000006ff */
[----:B------:R-:W-:Y:S01]  /*30d0*/  SHF.L.U32 R0, R0, R4, RZ ;  /* 0x0000000400007219 */ /* 0x000fe200000006ff */
[----:B------:R-:W-:Y:S02]  /*30e0*/  IMAD.SHL.U32 R4, R4, 0x20, RZ ;  /* 0x0000002004047824 */ /* 0x000fe400078e00ff */
[----:B------:R2:W-:Y:S04]  /*30f0*/  ATOMS.OR RZ, [UR5+0x14], R3 ;  /* 0x00001403ffff798c */ /* 0x0005e8000b000005 */
[----:B------:R2:W-:Y:S04]  /*3100*/  ATOMS.OR RZ, [UR5+0x18], R0 ;  /* 0x00001800ffff798c */ /* 0x0005e8000b000005 */
[----:B------:R2:W-:Y:S01]  /*3110*/  STS [UR6+0x150], R4 ;  /* 0x00015004ff007988 */ /* 0x0005e20008000806 */
[----:B------:R-:W-:Y:S05]  /*3120*/  BRA `(.L_x_58) ;  /* 0x0000000000107947 */ /* 0x000fea0003800000 */
.L_x_57:
[----:B------:R-:W-:Y:S02]  /*3130*/  MOV R0, 0xffffffff ;  /* 0xffffffff00007802 */ /* 0x000fe40000000f00 */
[----:B------:R-:W-:-:S03]  /*3140*/  MOV R4, 0x3170 ;  /* 0x0000317000047802 */ /* 0x000fc60000000f00 */
[----:B------:R2:W-:Y:S04]  /*3150*/  STS [UR6+0x150], R0 ;  /* 0x00015000ff007988 */ /* 0x0005e80008000806 */
[----:B-12--5:R-:W-:Y:S05]  /*3160*/  CALL.REL.NOINC `($__internal_1_$__cuda_sm10x_tcgen05_guardrail_trap_phase_invalid_during_alloc) ;  /* 0x0000007000d47944 */ /* 0x026fea0003c00000 */
.L_x_58:
[----:B------:R-:W-:Y:S05]  /*3170*/  WARPSYNC.ALL ;  /* 0x0000000000007948 */ /* 0x000fea0003800000 */
[----:B------:R-:W3:Y:S01]  /*3180*/  S2UR UR4, SR_CgaCtaId ;  /* 0x00000000000479c3 */ /* 0x000ee20000008800 */
[----:B------:R-:W-:Y:S01]  /*3190*/  UMOV UR26, 0x400 ;  /* 0x00000400001a7882 */ /* 0x000fe20000000000 */
[----:B------:R-:W-:-:S06]  /*31a0*/  NOP ;  /* 0x0000000000007918 */ /* 0x000fcc0000000000 */
[----:B------:R-:W-:Y:S06]  /*31b0*/  BAR.ARV 0x6, 0xa0 ;  /* 0x0182800000007b1d */ /* 0x000fec0000002000 */
[----:B------:R-:W4:Y:S01]  /*31c0*/  LDCU UR5, c[0x0][0x38c] ;  /* 0x00007180ff0577ac */ /* 0x000f220008000800 */
[----:B------:R-:W-:Y:S01]  /*31d0*/  LOP3.LUT R2, R2, 0xffff, RZ, 0xc0, !PT ;  /* 0x0000ffff02027812 */ /* 0x000fe200078ec0ff */
[----:B------:R-:W-:Y:S01]  /*31e0*/  IMAD.MOV.U32 R11, RZ, RZ, 0x1 ;  /* 0x00000001ff0b7424 */ /* 0x000fe200078e00ff */
[----:B------:R-:W-:Y:S01]  /*31f0*/  CS2R R8, SRZ ;  /* 0x0000000000087805 */ /* 0x000fe2000001ff00 */
[----:B------:R-:W1:Y:S01]  /*3200*/  LDCU UR7, c[0x0][0x38c] ;  /* 0x00007180ff0777ac */ /* 0x000e620008000800 */
[----:B------:R-:W-:Y:S01]  /*3210*/  R2UR UR27, R2 ;  /* 0x00000000021b72ca */ /* 0x000fe200000e0000 */
[----:B------:R-:W-:Y:S01]  /*3220*/  IMAD.MOV.U32 R10, RZ, RZ, RZ ;  /* 0x000000ffff0a7224 */ /* 0x000fe200078e00ff */
[----:B------:R-:W-:Y:S01]  /*3230*/  UMOV UR30, URZ ;  /* 0x000000ff001e7c82 */ /* 0x000fe20008000000 */
[----:B------:R-:W-:Y:S01]  /*3240*/  UMOV UR24, URZ ;  /* 0x000000ff00187c82 */ /* 0x000fe20008000000 */
[----:B---3--:R-:W-:Y:S01]  /*3250*/  ULEA UR26, UR4, UR26, 0x18 ;  /* 0x0000001a041a7291 */ /* 0x008fe2000f8ec0ff */
[----:B------:R-:W-:Y:S01]  /*3260*/  UMOV UR38, 0x0 ;  /* 0x0000000000267882 */ /* 0x000fe20000000000 */
[----:B------:R-:W-:-:S02]  /*3270*/  UMOV UR39, 0x44004a0 ;  /* 0x044004a000277882 */ /* 0x000fc40000000000 */
[----:B------:R-:W-:Y:S02]  /*3280*/  UIADD3 UR4, UPT, UPT, UR26, 0x6400, URZ ;  /* 0x000064001a047890 */ /* 0x000fe4000fffe0ff */
[----:B------:R-:W-:Y:S02]  /*3290*/  UIADD3 UR6, UPT, UPT, UR26, 0x10400, URZ ;  /* 0x000104001a067890 */ /* 0x000fe4000fffe0ff */
[----:B----4-:R-:W-:Y:S01]  /*32a0*/  UIADD3 UR5, UPT, UPT, UR5, 0x7f, URZ ;  /* 0x0000007f05057890 */ /* 0x010fe2000fffe0ff */
[----:B--2---:R-:W2:Y:S01]  /*32b0*/  LDS R0, [UR26+0x150] ;  /* 0x0001501aff007984 */ /* 0x004ea20008000800 */
[----:B-1----:R-:W-:Y:S01]  /*32c0*/  UMOV UR36, 0x0 ;  /* 0x0000000000247882 */ /* 0x002fe20000000000 */
[----:B------:R-:W-:Y:S01]  /*32d0*/  UMOV UR37, 0x44004a0 ;  /* 0x044004a000257882 */ /* 0x000fe20000000000 */
[----:B------:R-:W-:Y:S02]  /*32e0*/  USHF.R.S32.HI UR40, URZ, 0x1f, UR5 ;  /* 0x0000001fff287899 */ /* 0x000fe40008011405 */
[----:B------:R-:W-:-:S02]  /*32f0*/  UISETP.GE.AND UP4, UPT, UR7, 0x1, UPT ;  /* 0x000000010700788c */ /* 0x000fc4000bf86270 */
[----:B------:R-:W-:Y:S02]  /*3300*/  ULEA.HI UR40, UR40, UR5, URZ, 0x7 ;  /* 0x0000000528287291 */ /* 0x000fe4000f8f38ff */
[----:B------:R-:W-:Y:S02]  /*3310*/  USHF.R.U32.HI UR5, URZ, 0x4, UR4 ;  /* 0x00000004ff057899 */ /* 0x000fe40008011604 */
[----:B------:R-:W-:Y:S02]  /*3320*/  USHF.R.S32.HI UR40, URZ, 0x7, UR40 ;  /* 0x00000007ff287899 */ /* 0x000fe40008011428 */
[----:B------:R-:W-:Y:S02]  /*3330*/  USHF.R.U32.HI UR4, URZ, 0x4, UR6 ;  /* 0x00000004ff047899 */ /* 0x000fe40008011606 */
[----:B------:R-:W-:Y:S02]  /*3340*/  UISETP.LT.AND UP0, UPT, UR40, 0x1, UPT ;  /* 0x000000012800788c */ /* 0x000fe4000bf01270 */
[----:B------:R-:W-:-:S02]  /*3350*/  ULOP3.LUT UR5, UR5, 0x3fff, URZ, 0xc0, !UPT ;  /* 0x00003fff05057892 */ /* 0x000fc4000f8ec0ff */
[----:B------:R-:W-:Y:S02]  /*3360*/  ULOP3.LUT UR4, UR4, 0x3fff, URZ, 0xc0, !UPT ;  /* 0x00003fff04047892 */ /* 0x000fe4000f8ec0ff */
[----:B------:R-:W-:Y:S02]  /*3370*/  USEL UR41, UR40, 0x1, !UP0 ;  /* 0x0000000128297887 */ /* 0x000fe4000c000000 */
[----:B------:R-:W-:Y:S02]  /*3380*/  ULOP3.LUT UR28, UR5, 0x10000, URZ, 0xfc, !UPT ;  /* 0x00010000051c7892 */ /* 0x000fe4000f8efcff */
[----:B------:R-:W-:Y:S02]  /*3390*/  ULOP3.LUT UR29, UR4, 0x10000, URZ, 0xfc, !UPT ;  /* 0x00010000041d7892 */ /* 0x000fe4000f8efcff */
[----:B------:R-:W-:Y:S01]  /*33a0*/  UIADD3 UR41, UPT, UPT, -UR41, URZ, URZ ;  /* 0x000000ff29297290 */ /* 0x000fe2000fffe1ff */
[----:B------:R-:W-:Y:S01]  /*33b0*/  UMOV UR34, 0x0 ;  /* 0x0000000000227882 */ /* 0x000fe20000000000 */
[----:B------:R-:W-:Y:S01]  /*33c0*/  UMOV UR35, 0x44004a0 ;  /* 0x044004a000237882 */ /* 0x000fe20000000000 */
[----:B------:R-:W-:Y:S01]  /*33d0*/  UMOV UR32, 0x0 ;  /* 0x0000000000207882 */ /* 0x000fe20000000000 */
[----:B------:R-:W-:Y:S01]  /*33e0*/  UMOV UR33, 0x44004a0 ;  /* 0x044004a000217882 */ /* 0x000fe20000000000 */
[----:B--2---:R-:W-:-:S15]  /*33f0*/  R2UR UR42, R0 ;  /* 0x00000000002a72ca */ /* 0x004fde00000e0000 */
.L_x_67:
[----:B------:R-:W-:Y:S02]  /*3400*/  LEA R0, R10, UR26, 0x3 ;  /* 0x0000001a0a007c11 */ /* 0x000fe4000f8e18ff */
[----:B------:R-:W-:Y:S02]  /*3410*/  SHF.L.U32 R2, R9, 0x1f, RZ ;  /* 0x0000001f09027819 */ /* 0x000fe400000006ff */
[----:B------:R-:W-:Y:S01]  /*3420*/  PLOP3.LUT P0, PT, PT, PT, UP4, 0x80, 0x8 ;  /* 0x000000000008781c */ /* 0x000fe20003f0f048 */
[----:B------:R-:W-:Y:S01]  /*3430*/  VIADD R3, R0, 0xb0 ;  /* 0x000000b000037836 */ /* 0x000fe20000000000 */
[----:B-1----:R-:W1:Y:S02]  /*3440*/  SYNCS.PHASECHK.TRANS64.TRYWAIT P1, [R0+URZ+0xa0], R2 ;  /* 0x0000a002000075a7 */ /* 0x002e6400080211ff */
[----:B-1-3--:R-:W-:Y:S09]  /*3450*/  @!P1 BRA `(.L_x_61) ;  /* 0x00000068001c9947 */ /* 0x00aff20003800000 */
.L_x_150:
[----:B------:R-:W-:Y:S01]  /*3460*/  LEA R4, R10, UR26, 0x4 ;  /* 0x0000001a0a047c11 */ /* 0x000fe2000f8e20ff */
[----:B------:R-:W-:Y:S01]  /*3470*/  @UP4 ULEA UR4, UR24, UR26, 0x3 ;  /* 0x0000001a18044291 */ /* 0x000fe2000f8e18ff */
[----:B------:R-:W-:Y:S01]  /*3480*/  PLOP3.LUT P2, PT, PT, PT, PT, 0x80, 0x8 ;  /* 0x000000000008781c */ /* 0x000fe20003f4f070 */
[----:B------:R-:W-:Y:S01]  /*3490*/  ULEA UR31, UR30, UR26, 0x3 ;  /* 0x0000001a1e1f7291 */ /* 0x000fe2000f8e18ff */
[----:B------:R-:W-:Y:S02]  /*34a0*/  PRMT R3, RZ, 0x654, R3 ;  /* 0x00000654ff037816 */ /* 0x000fe40000000003 */
[----:B------:R-:W2:Y:S01]  /*34b0*/  LDS.128 R4, [R4+0x130] ;  /* 0x0001300004047984 */ /* 0x000ea20000000c00 */
[----:B-1----:R-:W-:Y:S02]  /*34c0*/  @P0 SHF.L.U32 R2, R8, 0x1f, RZ ;  /* 0x0000001f08020819 */ /* 0x002fe400000006ff */
[----:B------:R-:W-:Y:S01]  /*34d0*/  SHF.L.U32 R0, R11, 0x1f, RZ ;  /* 0x0000001f0b007819 */ /* 0x000fe200000006ff */
[----:B------:R-:W-:Y:S01]  /*34e0*/  @!PT LDS RZ, [RZ] ;  /* 0x00000000fffff984 */ /* 0x000fe20000000800 */
[----:B------:R-:W-:Y:S01]  /*34f0*/  @!PT LDS RZ, [RZ] ;  /* 0x00000000fffff984 */ /* 0x000fe20000000800 */
[----:B------:R-:W-:Y:S01]  /*3500*/  @!PT LDS RZ, [RZ] ;  /* 0x00000000fffff984 */ /* 0x000fe20000000800 */
[----:B------:R-:W-:Y:S01]  /*3510*/  @!PT LDS RZ, [RZ] ;  /* 0x00000000fffff984 */ /* 0x000fe20000000800 */
[----:B------:R1:W-:Y:S06]  /*3520*/  MEMBAR.ALL.CTA ;  /* 0x0000000000007992 */ /* 0x0003ec0000008000 */
[----:B-1----:R-:W1:Y:S02]  /*3530*/  FENCE.VIEW.ASYNC.S ;  /* 0x00000000000073c6 */ /* 0x002e640000000000 */
[----:B-1----:R1:W-:Y:S01]  /*3540*/  SYNCS.ARRIVE.TRANS64.RED.A1T0 RZ, [R3+URZ], RZ ;  /* 0x000000ff03ff79a7 */ /* 0x0023e200081004ff */
[----:B------:R1:W3:Y:S01]  /*3550*/  @P0 SYNCS.PHASECHK.TRANS64.TRYWAIT P2, [UR4], R2 ;  /* 0x00000002ff0005a7 */ /* 0x0002e20008041104 */
[----:B------:R-:W-:Y:S01]  /*3560*/  ULEA.HI UR4, UR30, UR30, URZ, 0x1 ;  /* 0x0000001e1e047291 */ /* 0x000fe2000f8f08ff */
[----:B--2---:R-:W-:-:S03]  /*3570*/  LOP3.LUT P1, RZ, R6, 0x1, RZ, 0xc0, !PT ;  /* 0x0000000106ff7812 */ /* 0x004fc6000782c0ff */
[----:B------:R-:W-:Y:S02]  /*3580*/  USHF.L.U32 UR11, UR4, 0x7, URZ ;  /* 0x00000007040b7899 */ /* 0x000fe400080006ff */
[----:B------:R-:W-:Y:S02]  /*3590*/  ULOP3.LUT UR4, UR4, 0xffe, URZ, 0xc0, !UPT ;  /* 0x00000ffe04047892 */ /* 0x000fe4000f8ec0ff */
[----:B------:R-:W-:Y:S02]  /*35a0*/  ULOP3.LUT UR11, UR11, 0xffffff00, URZ, 0xc0, !UPT ;  /* 0xffffff000b0b7892 */ /* 0x000fe4000f8ec0ff */
[----:B------:R-:W-:Y:S02]  /*35b0*/  UIADD3 UR4, UPT, UPT, -UR4, UR30, URZ ;  /* 0x0000001e04047290 */ /* 0x000fe4000fffe1ff */
[----:B------:R-:W-:Y:S01]  /*35c0*/  UIADD3 UR11, UPT, UPT, UR42, UR11, URZ ;  /* 0x0000000b2a0b7290 */ /* 0x000fe2000fffe0ff */
[----:B------:R-:W2:Y:S03]  /*35d0*/  SYNCS.PHASECHK.TRANS64.TRYWAIT P0, [UR31+0xe0], R0 ;  /* 0x0000e000ff0075a7 */ /* 0x000ea6000800111f */
[----:B------:R-:W-:Y:S01]  /*35e0*/  ULEA UR11, UR4, UR11, 0x14 ;  /* 0x0000000b040b7291 */ /* 0x000fe2000f8ea0ff */
[----:B-123--:R-:W-:Y:S11]  /*35f0*/  @!P0 BRA `(.L_x_62) ;  /* 0x0000006400c88947 */ /* 0x00eff60003800000 */
.L_x_152:
[----:B------:R-:W-:Y:S01]  /*3600*/  IADD3 R10, PT, PT, R10, 0x1, RZ ;  /* 0x000000010a0a7810 */ /* 0x000fe20007ffe0ff */
[----:B------:R-:W-:Y:S06]  /*3610*/  BRA.U !UP4, `(.L_x_63) ;  /* 0x000000010cc07547 */ /* 0x000fec000b800000 */
[----:B------:R-:W-:Y:S01]  /*3620*/  UPLOP3.LUT UP2, UPT, UPT, UPT, UPT, 0x40, 0x4 ;  /* 0x000000000004789c */ /* 0x000fe20003f4e870 */
[----:B------:R-:W-:Y:S01]  /*3630*/  UMOV UR23, UR41 ;  /* 0x0000002900177c82 */ /* 0x000fe20008000000 */
[----:B------:R-:W-:Y:S01]  /*3640*/  UMOV UR22, UR40 ;  /* 0x0000002800167c82 */ /* 0x000fe20008000000 */
[----:B------:R-:W-:-:S08]  /*3650*/  UMOV UR10, UR24 ;  /* 0x00000018000a7c82 */ /* 0x000fd00008000000 */
.L_x_66:
[----:B------:R-:W-:Y:S02]  /*3660*/  UIADD3 UR23, UPT, UPT, UR23, 0x1, URZ ;  /* 0x0000000117177890 */ /* 0x000fe4000fffe0ff */
[----:B--2---:R-:W-:Y:S02]  /*3670*/  ULEA UR5, UR10, UR26, 0x3 ;  /* 0x0000001a0a057291 */ /* 0x004fe4000f8e18ff */
[----:B------:R-:W-:Y:S01]  /*3680*/  UISETP.NE.AND UP3, UPT, UR23, URZ, UPT ;  /* 0x000000ff1700728c */ /* 0x000fe2000bf65270 */
[----:B---3--:R-:W-:Y:S10]  /*3690*/  @P2 BRA `(.L_x_64) ;  /* 0x00000000000c2947 */ /* 0x008ff40003800000 */
[----:B-1----:R-:W-:Y:S04]  /*36a0*/  SHF.L.U32 R2, R8, 0x1f, RZ ;  /* 0x0000001f08027819 */ /* 0x002fe800000006ff */
[----:B------:R-:W1:Y:S02]  /*36b0*/  SYNCS.PHASECHK.TRANS64.TRYWAIT P0, [UR5], R2 ;  /* 0x00000002ff0075a7 */ /* 0x000e640008001105 */
[----:B-1----:R-:W-:Y:S05]  /*36c0*/  @!P0 BRA `(.L_x_65) ;  /* 0x0000006400ac8947 */ /* 0x002fea0003800000 */
.L_x_64:
[----:B------:R-:W-:Y:S01]  /*36d0*/  UISETP.NE.AND UP0, UPT, UR22, 0x1, UPT ;  /* 0x000000011600788c */ /* 0x000fe2000bf05270 */
[----:B------:R-:W-:Y:S01]  /*36e0*/  PLOP3.LUT P2, PT, PT, PT, PT, 0x80, 0x8 ;  /* 0x000000000008781c */ /* 0x000fe20003f4f070 */
[----:B------:R-:W-:Y:S02]  /*36f0*/  UIADD3 UR4, UPT, UPT, UR10, 0x1, URZ ;  /* 0x000000010a047890 */ /* 0x000fe4000fffe0ff */
[----:B------:R-:W-:Y:S02]  /*3700*/  UIADD3 UR25, UPT, UPT, UR5, 0x28, URZ ;  /* 0x0000002805197890 */ /* 0x000fe4000fffe0ff */
[----:B------:R-:W-:Y:S01]  /*3710*/  UISETP.NE.AND UP1, UPT, UR4, 0x5, UPT ;  /* 0x000000050400788c */ /* 0x000fe2000bf25270 */
[----:B------:R-:W-:Y:S01]  /*3720*/  PLOP3.LUT P0, PT, PT, PT, UP0, 0x80, 0x8 ;  /* 0x000000000008781c */ /* 0x000fe20003f0f008 */
[----:B------:R-:W-:Y:S02]  /*3730*/  UIADD3 UR22, UPT, UPT, UR22, -0x1, URZ ;  /* 0xffffffff16167890 */ /* 0x000fe4000fffe0ff */
[----:B------:R-:W-:Y:S02]  /*3740*/  USEL UR6, URZ, 0x1, UP1 ;  /* 0x00000001ff067887 */ /* 0x000fe40008800000 */
[----:B------:R-:W-:Y:S01]  /*3750*/  USEL UR24, UR4, URZ, UP1 ;  /* 0x000000ff04187287 */ /* 0x000fe20008800000 */
[----:B------:R-:W-:Y:S01]  /*3760*/  UMOV UR7, 0x40004040 ;  /* 0x4000404000077882 */ /* 0x000fe20000000000 */
[----:B------:R-:W-:Y:S02]  /*3770*/  UMOV UR5, 0x40004040 ;  /* 0x4000404000057882 */ /* 0x000fe40000000000 */
[----:B------:R-:W-:Y:S01]  /*3780*/  @UP0 ULEA UR4, UR24, UR26, 0x3 ;  /* 0x0000001a18040291 */ /* 0x000fe2000f8e18ff */
[----:B------:R-:W-:Y:S01]  /*3790*/  LOP3.LUT R8, R8, UR6, RZ, 0x3c, !PT ;  /* 0x0000000608087c12 */ /* 0x000fe2000f8e3cff */
[----:B------:R-:W-:Y:S01]  /*37a0*/  ULEA UR6, UR10, UR29, 0xb ;  /* 0x0000001d0a067291 */ /* 0x000fe2000f8e58ff */
[----:B------:R-:W-:Y:S02]  /*37b0*/  UMOV UR21, 0x40004040 ;  /* 0x4000404000157882 */ /* 0x000fe40000000000 */
[----:B-1----:R-:W-:Y:S01]  /*37c0*/  @P0 SHF.L.U32 R0, R8, 0x1f, RZ ;  /* 0x0000001f08000819 */ /* 0x002fe200000006ff */
[----:B------:R-:W-:Y:S02]  /*37d0*/  UIADD3 UR20, UPT, UPT, UR6, 0x2, URZ ;  /* 0x0000000206147890 */ /* 0x000fe4000fffe0ff */
[----:B------:R-:W-:Y:S01]  /*37e0*/  UIADD3 UR16, UPT, UPT, UR6, 0x4, URZ ;  /* 0x0000000406107890 */ /* 0x000fe2000fffe0ff */
[----:B------:R2:W3:Y:S01]  /*37f0*/  @P0 SYNCS.PHASECHK.TRANS64.TRYWAIT P2, [UR4], R0 ;  /* 0x00000000ff0005a7 */ /* 0x0004e20008041104 */
[----:B------:R-:W-:Y:S02]  /*3800*/  ULEA UR4, UR10, UR28, 0x9 ;  /* 0x0000001c0a047291 */ /* 0x000fe4000f8e48ff */
[----:B------:R-:W-:Y:S02]  /*3810*/  UIADD3 UR12, UPT, UPT, UR6, 0x6, URZ ;  /* 0x00000006060c7890 */ /* 0x000fe4000fffe0ff */
[----:B------:R-:W-:Y:S02]  /*3820*/  UIADD3 UR18, UPT, UPT, UR4, 0x2, URZ ;  /* 0x0000000204127890 */ /* 0x000fe4000fffe0ff */
[----:B------:R-:W-:Y:S02]  /*3830*/  UIADD3 UR14, UPT, UPT, UR4, 0x4, URZ ;  /* 0x00000004040e7890 */ /* 0x000fe4000fffe0ff */
[----:B------:R-:W-:Y:S01]  /*3840*/  UIADD3 UR8, UPT, UPT, UR4, 0x6, URZ ;  /* 0x0000000604087890 */ /* 0x000fe2000fffe0ff */
[----:B------:R2:W-:Y:S01]  /*3850*/  UTCIMMA gdesc[UR4], gdesc[UR6], tmem[UR11], tmem[UR38], idesc[UR39], UP2 ;  /* 0x00ff2606040075ea */ /* 0x0005e2000900010b */
[----:B------:R-:W-:Y:S01]  /*3860*/  UPLOP3.LUT UP2, UPT, UPT, UPT, UPT, 0x80, 0x8 ;  /* 0x000000000008789c */ /* 0x000fe20003f4f070 */
[----:B------:R-:W-:Y:S01]  /*3870*/  UMOV UR19, 0x40004040 ;  /* 0x4000404000137882 */ /* 0x000fe20000000000 */
[----:B------:R-:W-:Y:S01]  /*3880*/  UMOV UR17, 0x40004040 ;  /* 0x4000404000117882 */ /* 0x000fe20000000000 */
[----:B------:R2:W-:Y:S01]  /*3890*/  UTCIMMA gdesc[UR18], gdesc[UR20], tmem[UR11], tmem[UR36], idesc[UR37], UPT ;  /* 0x00ff2414120075ea */ /* 0x0005e2000b80010b */
[----:B------:R-:W-:Y:S01]  /*38a0*/  UMOV UR15, 0x40004040 ;  /* 0x40004040000f7882 */ /* 0x000fe20000000000 */
[----:B------:R-:W-:Y:S01]  /*38b0*/  UMOV UR13, 0x40004040 ;  /* 0x40004040000d7882 */ /* 0x000fe20000000000 */
[----:B------:R-:W-:Y:S01]  /*38c0*/  UMOV UR9, 0x40004040 ;  /* 0x4000404000097882 */ /* 0x000fe20000000000 */
[----:B------:R2:W-:Y:S01]  /*38d0*/  UTCIMMA gdesc[UR14], gdesc[UR16], tmem[UR11], tmem[UR34], idesc[UR35], UPT ;  /* 0x00ff22100e0075ea */ /* 0x0005e2000b80010b */
[----:B------:R2:W-:Y:S01]  /*38e0*/  UTCIMMA gdesc[UR8], gdesc[UR12], tmem[UR11], tmem[UR32], idesc[UR33], UPT ;  /* 0x00ff200c080075ea */ /* 0x0005e2000b80010b */
[----:B------:R2:W-:Y:S01]  /*38f0*/  UTCBAR.MULTICAST [UR25], URZ, UR27 ;  /* 0x000000ff190073e9 */ /* 0x0005e2000800081b */
[----:B------:R-:W-:Y:S01]  /*3900*/  UMOV UR10, UR24 ;  /* 0x00000018000a7c82 */ /* 0x000fe20008000000 */
[----:B------:R-:W-:Y:S05]  /*3910*/  BRA.U UP3, `(.L_x_66) ;  /* 0xfffffffd03507547 */ /* 0x000fea000b83ffff */
.L_x_63:
[----:B--2---:R-:W-:Y:S01]  /*3920*/  UIADD3 UR4, UPT, UPT, UR30, 0x1, URZ ;  /* 0x000000011e047890 */ /* 0x004fe2000fffe0ff */
[C---:B------:R-:W-:Y:S01]  /*3930*/  ISETP.NE.AND P0, PT, R10.reuse, 0x2, PT ;  /* 0x000000020a00780c */ /* 0x040fe20003f05270 */
[----:B------:R-:W-:Y:S02]  /*3940*/  UIADD3 UR5, UPT, UPT, UR31, 0xc0, URZ ;  /* 0x000000c01f057890 */ /* 0x000fe4000fffe0ff */
[----:B------:R-:W-:Y:S01]  /*3950*/  UISETP.NE.AND UP0, UPT, UR4, 0x4, UPT ;  /* 0x000000040400788c */ /* 0x000fe2000bf05270 */
[----:B-1----:R-:W-:Y:S02]  /*3960*/  SEL R0, RZ, 0x1, P0 ;  /* 0x00000001ff007807 */ /* 0x002fe40000000000 */
[----:B------:R-:W-:Y:S01]  /*3970*/  SEL R10, R10, RZ, P0 ;  /* 0x000000ff0a0a7207 */ /* 0x000fe20000000000 */
[----:B------:R-:W-:Y:S01]  /*3980*/  USEL UR6, URZ, 0x1, UP0 ;  /* 0x00000001ff067887 */ /* 0x000fe20008000000 */
[----:B------:R-:W-:Y:S01]  /*3990*/  LOP3.LUT R9, R9, R0, RZ, 0x3c, !PT ;  /* 0x0000000009097212 */ /* 0x000fe200078e3cff */
[----:B------:R-:W-:Y:S01]  /*39a0*/  USEL UR30, UR4, URZ, UP0 ;  /* 0x000000ff041e7287 */ /* 0x000fe20008000000 */
[----:B------:R1:W-:Y:S03]  /*39b0*/  UTCBAR [UR5], URZ ;  /* 0x000000ff050073e9 */ /* 0x0003e600080000ff */
[----:B------:R-:W-:Y:S01]  /*39c0*/  LOP3.LUT R11, R11, UR6, RZ, 0x3c, !PT ;  /* 0x000000060b0b7c12 */ /* 0x000fe2000f8e3cff */
[----:B------:R-:W-:Y:S07]  /*39d0*/  @P1 BRA `(.L_x_67) ;  /* 0xfffffff800881947 */ /* 0x000fee000383ffff */
[----:B------:R-:W2:Y:S01]  /*39e0*/  S2UR UR8, SR_CgaCtaId ;  /* 0x00000000000879c3 */ /* 0x000ea20000008800 */
[----:B------:R-:W-:Y:S01]  /*39f0*/  ELECT P0, URZ, PT ;  /* 0x0000000000ff782f */ /* 0x000fe20003800000 */
[----:B------:R-:W-:Y:S01]  /*3a00*/  IMAD.MOV.U32 R0, RZ, RZ, 0x1 ;  /* 0x00000001ff007424 */ /* 0x000fe200078e00ff */
[----:B------:R-:W-:Y:S01]  /*3a10*/  UIADD3 UR26, UPT, UPT, UR26, 0xe0, URZ ;  /* 0x000000e01a1a7890 */ /* 0x000fe2000fffe0ff */
[----:B------:R-:W-:Y:S01]  /*3a20*/  SHF.L.U32 R2, R11, 0x1f, RZ ;  /* 0x0000001f0b027819 */ /* 0x000fe200000006ff */
[----:B------:R-:W-:-:S03]  /*3a30*/  UMOV UR4, 0x40 ;  /* 0x0000004000047882 */ /* 0x000fc60000000000 */
[----:B------:R-:W-:Y:S01]  /*3a40*/  UVIRTCOUNT.DEALLOC.SMPOOL 0x80 ;  /* 0x000000800000784c */ /* 0x000fe20000000000 */
[----:B--2---:R-:W-:Y:S02]  /*3a50*/  ULEA UR8, UR8, UR4, 0x18 ;  /* 0x0000000408087291 */ /* 0x004fe4000f8ec0ff */
[----:B------:R-:W-:-:S07]  /*3a60*/  ULEA UR4, UR30, UR26, 0x3 ;  /* 0x0000001a1e047291 */ /* 0x000fce000f8e18ff */
[----:B------:R2:W-:Y:S02]  /*3a70*/  @P0 STS.U8 [UR8+0x1c], R0 ;  /* 0x00001c00ff000988 */ /* 0x0005e40008000008 */
[----:B------:R-:W4:Y:S02]  /*3a80*/  SYNCS.PHASECHK.TRANS64.TRYWAIT P0, [UR4], R2 ;  /* 0x00000002ff0075a7 */ /* 0x000f240008001104 */
[----:B--2-4-:R-:W-:Y:S05]  /*3a90*/  @!P0 BRA `(.L_x_68) ;  /* 0x0000006000d08947 */ /* 0x014fea0003800000 */
.L_x_155:
[----:B------:R-:W-:-:S04]  /*3aa0*/  UIADD3 UR4, UPT, UPT, UR30, 0x1, URZ ;  /* 0x000000011e047890 */ /* 0x000fc8000fffe0ff */
[----:B------:R-:W-:-:S04]  /*3ab0*/  UISETP.NE.AND UP0, UPT, UR4, 0x4, UPT ;  /* 0x000000040400788c */ /* 0x000fc8000bf05270 */
[----:B------:R-:W-:Y:S02]  /*3ac0*/  USEL UR6, URZ, 0x1, UP0 ;  /* 0x00000001ff067887 */ /* 0x000fe40008000000 */
[----:B------:R-:W-:-:S04]  /*3ad0*/  USEL UR4, UR4, URZ, UP0 ;  /* 0x000000ff04047287 */ /* 0x000fc80008000000 */
[----:B-1----:R-:W-:Y:S01]  /*3ae0*/  ULEA UR5, UR4, UR26, 0x3 ;  /* 0x0000001a04057291 */ /* 0x002fe2000f8e18ff */
[----:B--2---:R-:W-:-:S04]  /*3af0*/  LOP3.LUT R2, R11, UR6, RZ, 0x3c, !PT ;  /* 0x000000060b027c12 */ /* 0x004fc8000f8e3cff */
[----:B------:R-:W-:-:S04]  /*3b00*/  SHF.L.U32 R3, R2, 0x1f, RZ ;  /* 0x0000001f02037819 */ /* 0x000fc800000006ff */
[----:B------:R-:W1:Y:S02]  /*3b10*/  SYNCS.PHASECHK.TRANS64.TRYWAIT P0, [UR5], R3 ;  /* 0x00000003ff0075a7 */ /* 0x000e640008001105 */
[----:B-1----:R-:W-:Y:S05]  /*3b20*/  @!P0 BRA `(.L_x_69) ;  /* 0x0000006000c48947 */ /* 0x002fea0003800000 */
.L_x_157:
        /* <DEDUP_REMOVED lines=9> */
.L_x_159:
[----:B------:R-:W-:-:S04]  /*3bc0*/  UIADD3 UR4, UPT, UPT, UR4, 0x1, URZ ;  /* 0x0000000104047890 */ /* 0x000fc8000fffe0ff */
[----:B------:R-:W-:-:S04]  /*3bd0*/  UISETP.NE.AND UP0, UPT, UR4, 0x4, UPT ;  /* 0x000000040400788c */ /* 0x000fc8000bf05270 */
[----:B------:R-:W-:Y:S02]  /*3be0*/  USEL UR5, URZ, 0x1, UP0 ;  /* 0x00000001ff057887 */ /* 0x000fe40008000000 */
[----:B------:R-:W-:-:S04]  /*3bf0*/  USEL UR4, UR4, URZ, UP0 ;  /* 0x000000ff04047287 */ /* 0x000fc80008000000 */
[----:B------:R-:W-:Y:S01]  /*3c00*/  ULEA UR4, UR4, UR26, 0x3 ;  /* 0x0000001a04047291 */ /* 0x000fe2000f8e18ff */
[----:B------:R-:W-:-:S04]  /*3c10*/  LOP3.LUT R2, R2, UR5, RZ, 0x3c, !PT ;  /* 0x0000000502027c12 */ /* 0x000fc8000f8e3cff */
[----:B------:R-:W-:-:S04]  /*3c20*/  SHF.L.U32 R2, R2, 0x1f, RZ ;  /* 0x0000001f02027819 */ /* 0x000fc800000006ff */
[----:B------:R-:W2:Y:S02]  /*3c30*/  SYNCS.PHASECHK.TRANS64.TRYWAIT P0, [UR4], R2 ;  /* 0x00000002ff0075a7 */ /* 0x000ea40008001104 */
[----:B--2---:R-:W-:Y:S05]  /*3c40*/  @!P0 BRA `(.L_x_71) ;  /* 0x0000006000ac8947 */ /* 0x004fea0003800000 */
.L_x_161:
[----:B------:R-:W-:Y:S01]  /*3c50*/  NOP ;  /* 0x0000000000007918 */ /* 0x000fe20000000000 */
[----:B-1----:R-:W1:Y:S01]  /*3c60*/  LDS R0, [UR8+0x14] ;  /* 0x00001408ff007984 */ /* 0x002e620008000800 */
[----:B------:R-:W-:Y:S01]  /*3c70*/  ULOP3.LUT UR4, UR42, 0xffff, URZ, 0xc0, !UPT ;  /* 0x0000ffff2a047892 */ /* 0x000fe2000f8ec0ff */
[----:B------:R-:W-:Y:S01]  /*3c80*/  UMOV UR5, 0xffff ;  /* 0x0000ffff00057882 */ /* 0x000fe20000000000 */
[----:B------:R-:W-:Y:S02]  /*3c90*/  UMOV UR6, 0x1 ;  /* 0x0000000100067882 */ /* 0x000fe40000000000 */
[----:B------:R-:W-:-:S04]  /*3ca0*/  USHF.R.U32.HI UR4, URZ, 0x5, UR4 ;  /* 0x00000005ff047899 */ /* 0x000fc80008011604 */
[----:B------:R-:W-:Y:S02]  /*3cb0*/  USHF.L.U32 UR5, UR5, UR4, URZ ;  /* 0x0000000405057299 */ /* 0x000fe400080006ff */
[----:B------:R-:W-:-:S04]  /*3cc0*/  USHF.L.U32 UR4, UR6, UR4, URZ ;  /* 0x0000000406047299 */ /* 0x000fc800080006ff */
[----:B-1----:R-:W-:-:S04]  /*3cd0*/  LOP3.LUT R0, R0, UR5, RZ, 0xc0, !PT ;  /* 0x0000000500007c12 */ /* 0x002fc8000f8ec0ff */
[----:B------:R-:W-:-:S13]  /*3ce0*/  ISETP.NE.AND P0, PT, R0, UR5, PT ;  /* 0x0000000500007c0c */ /* 0x000fda000bf05270 */
[----:B------:R-:W-:Y:S05]  /*3cf0*/  @P0 BRA `(.L_x_72) ;  /* 0x0000000000580947 */ /* 0x000fea0003800000 */
[----:B------:R-:W1:Y:S02]  /*3d00*/  LDS R0, [UR8+0x18] ;  /* 0x00001808ff007984 */ /* 0x000e640008000800 */
[----:B-1----:R-:W-:-:S04]  /*3d10*/  LOP3.LUT R0, R0, UR4, RZ, 0xc0, !PT ;  /* 0x0000000400007c12 */ /* 0x002fc8000f8ec0ff */
[----:B------:R-:W-:-:S13]  /*3d20*/  ISETP.NE.AND P0, PT, R0, UR4, PT ;  /* 0x0000000400007c0c */ /* 0x000fda000bf05270 */
[----:B------:R-:W-:Y:S05]  /*3d30*/  @P0 BRA `(.L_x_73) ;  /* 0x00000000003c0947 */ /* 0x000fea0003800000 */
[----:B------:R-:W1:Y:S01]  /*3d40*/  S2R R2, SR_LANEID ;  /* 0x0000000000027919 */ /* 0x000e620000000000 */
[----:B------:R-:W-:-:S06]  /*3d50*/  ULOP3.LUT UR5, URZ, UR5, URZ, 0x33, !UPT ;  /* 0x00000005ff057292 */ /* 0x000fcc000f8e33ff */
[----:B------:R-:W-:-:S04]  /*3d60*/  IMAD.U32 R0, RZ, RZ, UR5 ;  /* 0x00000005ff007e24 */ /* 0x000fc8000f8e00ff */
[----:B------:R2:W4:Y:S02]  /*3d70*/  REDUX UR7, R0 ;  /* 0x00000000000773c4 */ /* 0x0005240000000000 */
[----:B------:R1:W-:Y:S01]  /*3d80*/  UTCATOMSWS.AND URZ, UR5 ;  /* 0x0000000500ff79e3 */ /* 0x0003e20008000000 */
[----:B--2---:R-:W-:Y:S01]  /*3d90*/  LOP3.LUT R0, RZ, UR4, RZ, 0x33, !PT ;  /* 0x00000004ff007c12 */ /* 0x004fe2000f8e33ff */
[----:B------:R-:W-:Y:S02]  /*3da0*/  VOTEU.ANY UR4, UPT, PT ;  /* 0x0000000000047886 */ /* 0x000fe400038e0100 */
[----:B------:R-:W-:Y:S02]  /*3db0*/  UFLO.U32 UR4, UR4 ;  /* 0x00000004000472bd */ /* 0x000fe400080e0000 */
[----:B------:R-:W2:Y:S04]  /*3dc0*/  REDUX UR6, R0 ;  /* 0x00000000000673c4 */ /* 0x000ea80000000000 */
[----:B-1----:R-:W-:-:S02]  /*3dd0*/  ISETP.EQ.U32.AND P0, PT, R2, UR4, PT ;  /* 0x0000000402007c0c */ /* 0x002fc4000bf02070 */
[----:B----4-:R-:W-:-:S11]  /*3de0*/  MOV R2, UR7 ;  /* 0x0000000700027c02 */ /* 0x010fd60008000f00 */
[----:B------:R1:W-:Y:S01]  /*3df0*/  @P0 ATOMS.AND RZ, [UR8+0x14], R2 ;  /* 0x00001402ffff098c */ /* 0x0003e2000a800008 */
[----:B--2---:R-:W-:-:S05]  /*3e00*/  IMAD.U32 R0, RZ, RZ, UR6 ;  /* 0x00000006ff007e24 */ /* 0x004fca000f8e00ff */
[----:B------:R1:W-:Y:S01]  /*3e10*/  @P0 ATOMS.AND RZ, [UR8+0x18], R0 ;  /* 0x00001800ffff098c */ /* 0x0003e2000a800008 */
[----:B------:R-:W-:Y:S05]  /*3e20*/  BRA `(.L_x_74) ;  /* 0x0000000000147947 */ /* 0x000fea0003800000 */
.L_x_73:
[----:B------:R-:W-:Y:S02]  /*3e30*/  MOV R2, 0x3e50 ;  /* 0x00003e5000027802 */ /* 0x000fe40000000f00 */
[----:B---3-5:R-:W-:Y:S05]  /*3e40*/  CALL.REL.NOINC `($__internal_0_$__cuda_sm10x_tcgen05_guardrail_trap_col_being_dealloced_not_returned_by_alloc) ;  /* 0x0000006400907944 */ /* 0x028fea0003c00000 */
[----:B------:R-:W-:Y:S05]  /*3e50*/  BRA `(.L_x_74) ;  /* 0x0000000000087947 */ /* 0x000fea0003800000 */
.L_x_72:
[----:B------:R-:W-:Y:S02]  /*3e60*/  MOV R2, 0x3e80 ;  /* 0x00003e8000027802 */ /* 0x000fe40000000f00 */
[----:B---3-5:R-:W-:Y:S05]  /*3e70*/  CALL.REL.NOINC `($__internal_2_$__cuda_sm10x_tcgen05_guardrail_trap_unallocated_columns_being_dealloced) ;  /* 0x00000064009c7944 */ /* 0x028fea0003c00000 */
.L_x_74:
[----:B------:R-:W-:Y:S01]  /*3e80*/  NOP ;  /* 0x0000000000007918 */ /* 0x000fe20000000000 */
[----:B------:R-:W-:Y:S05]  /*3e90*/  EXIT ;  /* 0x000000000000794d */ /* 0x000fea0003800000 */
.L_x_56:
[----:B------:R-:W-:-:S09]  /*3ea0*/  UISETP.NE.OR UP0, UPT, UR18, 0x3, !UP3 ;  /* 0x000000031200788c */ /* 0x000fd2000df05670 */
[----:B------:R-:W-:Y:S05]  /*3eb0*/  BRA.U UP0, `(.L_x_75) ;  /* 0x0000001100847547 */ /* 0x000fea000b800000 */
[----:B------:R-:W2:Y:S01]  /*3ec0*/  LDCU.64 UR4, c[0x0][0x888] ;  /* 0x00011100ff0477ac */ /* 0x000ea20008000a00 */
[----:B------:R-:W3:Y:S01]  /*3ed0*/  LDC.64 R12, c[0x0][0x348] ;  /* 0x0000d200ff0c7b82 */ /* 0x000ee20000000a00 */
[----:B------:R-:W-:Y:S02]  /*3ee0*/  HFMA2 R9, -RZ, RZ, 0, 0 ;  /* 0x00000000ff097431 */ /* 0x000fe400000001ff */
[----:B------:R-:W-:Y:S01]  /*3ef0*/  IMAD.MOV.U32 R11, RZ, RZ, 0x1 ;  /* 0x00000001ff0b7424 */ /* 0x000fe200078e00ff */
[----:B------:R-:W4:Y:S01]  /*3f00*/  LDCU UR40, c[0x0][0x370] ;  /* 0x00006e00ff2877ac */ /* 0x000f220008000800 */
[----:B------:R-:W-:Y:S01]  /*3f10*/  IMAD.MOV.U32 R10, RZ, RZ, RZ ;  /* 0x000000ffff0a7224 */ /* 0x000fe200078e00ff */
[----:B------:R-:W-:Y:S01]  /*3f20*/  MOV R3, 0x1000 ;  /* 0x0000100000037802 */ /* 0x000fe20000000f00 */
[----:B------:R-:W4:Y:S01]  /*3f30*/  LDCU.128 UR48, c[0x0][0xb10] ;  /* 0x00016200ff3077ac */ /* 0x000f220008000c00 */
[----:B------:R-:W1:Y:S01]  /*3f40*/  LDCU UR37, c[0x0][0x374] ;  /* 0x00006e80ff2577ac */ /* 0x000e620008000800 */
[----:B------:R-:W1:Y:S01]  /*3f50*/  LDCU.64 UR38, c[0x0][0x890] ;  /* 0x00011200ff2677ac */ /* 0x000e620008000a00 */
[----:B------:R-:W1:Y:S01]  /*3f60*/  LDCU UR15, c[0x0][0xb0c] ;  /* 0x00016180ff0f77ac */ /* 0x000e620008000800 */
[----:B--2---:R-:W-:Y:S01]  /*3f70*/  UISETP.NE.U32.AND UP0, UPT, UR4, URZ, UPT ;  /* 0x000000ff0400728c */ /* 0x004fe2000bf05070 */
[----:B------:R-:W2:Y:S01]  /*3f80*/  LDCU UR47, c[0x0][0xb20] ;  /* 0x00016400ff2f77ac */ /* 0x000ea20008000800 */
[----:B------:R-:W2:Y:S01]  /*3f90*/  LDCU UR4, c[0x0][0xb30] ;  /* 0x00016600ff0477ac */ /* 0x000ea20008000800 */
[----:B------:R-:W-:Y:S01]  /*3fa0*/  UMOV UR21, 0x400 ;  /* 0x0000040000157882 */ /* 0x000fe20000000000 */
[----:B----4-:R-:W-:-:S02]  /*3fb0*/  UIMAD.WIDE.U32 UR6, UR40, UR48, URZ ;  /* 0x00000030280672a5 */ /* 0x010fc4000f8e00ff */
[----:B-1----:R-:W-:Y:S02]  /*3fc0*/  UIMAD.WIDE.U32 UR8, UR37, UR51, URZ ;  /* 0x00000033250872a5 */ /* 0x002fe4000f8e00ff */
[----:B------:R-:W-:Y:S02]  /*3fd0*/  ULEA UR21, UR45, UR21, 0x18 ;  /* 0x000000152d157291 */ /* 0x000fe4000f8ec0ff */
[----:B------:R-:W-:Y:S02]  /*3fe0*/  USEL UR41, URZ, 0x1, UP6 ;  /* 0x00000001ff297887 */ /* 0x000fe4000b000000 */
[----:B------:R-:W-:Y:S02]  /*3ff0*/  UISETP.NE.U32.AND UP6, UPT, UR38, URZ, UPT ;  /* 0x000000ff2600728c */ /* 0x000fe4000bfc5070 */
[----:B------:R-:W-:Y:S02]  /*4000*/  UIADD3 UR43, UPT, UPT, UR21, 0x68, URZ ;  /* 0x00000068152b7890 */ /* 0x000fe4000fffe0ff */
[----:B------:R-:W-:-:S02]  /*4010*/  UISETP.NE.AND.EX UP5, UPT, UR5, URZ, UPT, UP0 ;  /* 0x000000ff0500728c */ /* 0x000fc4000bfa5300 */
[----:B------:R-:W-:Y:S01]  /*4020*/  UISETP.NE.AND UP0, UPT, UR42, 0x1, UPT ;  /* 0x000000012a00788c */ /* 0x000fe2000bf05270 */
[----:B------:R-:W-:Y:S01]  /*4030*/  UMOV UR6, UR7 ;  /* 0x0000000700067c82 */ /* 0x000fe20008000000 */
[----:B------:R-:W-:Y:S01]  /*4040*/  UMOV UR44, UR9 ;  /* 0x00000009002c7c82 */ /* 0x000fe20008000000 */
[----:B------:R-:W-:Y:S02]  /*4050*/  UISETP.NE.AND UP0, UPT, UR15, 0x1, UPT ;  /* 0x000000010f00788c */ /* 0x000fe4000bf05270 */
[----:B------:R-:W-:Y:S02]  /*4060*/  UPLOP3.LUT UP4, UPT, UPT, UPT, UPT, 0x40, 0x4 ;  /* 0x000000000004789c */ /* 0x000fe40003f8e870 */
[----:B------:R-:W-:Y:S01]  /*4070*/  UISETP.GE.AND UP2, UPT, UR42, 0x1, UPT ;  /* 0x000000012a00788c */ /* 0x000fe2000bf46270 */
[----:B------:R-:W1:Y:S01]  /*4080*/  LDCU.64 UR22, c[0x0][0xb28] ;  /* 0x00016500ff1677ac */ /* 0x000e620008000a00 */
[----:B------:R-:W-:Y:S02]  /*4090*/  UISETP.NE.AND.EX UP6, UPT, UR39, URZ, UPT, UP6 ;  /* 0x000000ff2700728c */ /* 0x000fe4000bfc5360 */
[----:B------:R-:W-:-:S02]  /*40a0*/  UIADD3 UR33, UPT, UPT, UR21, 0x50, URZ ;  /* 0x0000005015217890 */ /* 0x000fc4000fffe0ff */
[----:B------:R-:W-:Y:S02]  /*40b0*/  UIADD3 UR25, UPT, UPT, UR21, 0x58, URZ ;  /* 0x0000005815197890 */ /* 0x000fe4000fffe0ff */
[----:B------:R-:W-:Y:S02]  /*40c0*/  UIADD3 UR17, UPT, UPT, UR21, 0x60, URZ ;  /* 0x0000006015117890 */ /* 0x000fe4000fffe0ff */
[----:B------:R-:W-:Y:S02]  /*40d0*/  UPRMT UR43, UR45, 0x654, UR43 ;  /* 0x000006542d2b7896 */ /* 0x000fe4000800002b */
[----:B------:R-:W-:Y:S02]  /*40e0*/  USHF.R.U32.HI UR46, URZ, UR49, UR6 ;  /* 0x00000031ff2e7299 */ /* 0x000fe40008011606 */
[----:B--2---:R-:W-:Y:S02]  /*40f0*/  USHF.R.U32.HI UR44, URZ, UR47, UR44 ;  /* 0x0000002fff2c7299 */ /* 0x004fe4000801162c */
[----:B------:R-:W-:-:S02]  /*4100*/  UISETP.NE.AND UP0, UPT, UR50, 0x1, UPT ;  /* 0x000000013200788c */ /* 0x000fc4000bf05270 */
[----:B---3--:R-:W-:-:S11]  /*4110*/  UISETP.NE.AND UP3, UPT, UR4, 0x1, UPT ;  /* 0x000000010400788c */ /* 0x008fd6000bf65270 */
.L_x_86:
[C---:B------:R-:W-:Y:S02]  /*4120*/  LEA R8, R10.reuse, UR21, 0x3 ;  /* 0x000000150a087c11 */ /* 0x040fe4000f8e18ff */
[----:B------:R-:W-:Y:S02]  /*4130*/  SHF.L.U32 R0, R9, 0x1f, RZ ;  /* 0x0000001f09007819 */ /* 0x000fe400000006ff */
[----:B------:R-:W-:Y:S02]  /*4140*/  LEA R4, R10, UR21, 0x4 ;  /* 0x000000150a047c11 */ /* 0x000fe4000f8e20ff */
[----:B--2---:R-:W2:Y:S02]  /*4150*/  SYNCS.PHASECHK.TRANS64.TRYWAIT P0, [R8+URZ+0xa0], R0 ;  /* 0x0000a000080075a7 */ /* 0x004ea400080011ff */
[----:B--2---:R-:W-:Y:S05]  /*4160*/  @!P0 BRA `(.L_x_76) ;  /* 0x0000005c007c8947 */ /* 0x004fea0003800000 */
.L_x_162:
[----:B------:R-:W3:Y:S01]  /*4170*/  LDS.128 R4, [R4+0x130] ;  /* 0x0001300004047984 */ /* 0x000ee20000000c00 */
[----:B------:R-:W-:Y:S01]  /*4180*/  UISETP.GE.AND UP0, UPT, UR42, 0x1, UPT ;  /* 0x000000012a00788c */ /* 0x000fe2000bf06270 */
[----:B------:R-:W-:Y:S01]  /*4190*/  @!PT LDS RZ, [RZ] ;  /* 0x00000000fffff984 */ /* 0x000fe20000000800 */
[----:B------:R-:W-:Y:S01]  /*41a0*/  @!PT LDS RZ, [RZ] ;  /* 0x00000000fffff984 */ /* 0x000fe20000000800 */
[----:B------:R-:W-:Y:S01]  /*41b0*/  @!PT LDS RZ, [RZ] ;  /* 0x00000000fffff984 */ /* 0x000fe20000000800 */
[----:B------:R-:W-:Y:S01]  /*41c0*/  @!PT LDS RZ, [RZ] ;  /* 0x00000000fffff984 */ /* 0x000fe20000000800 */
[----:B------:R4:W-:Y:S06]  /*41d0*/  MEMBAR.ALL.CTA ;  /* 0x0000000000007992 */ /* 0x0009ec0000008000 */
[----:B----4-:R-:W4:Y:S01]  /*41e0*/  FENCE.VIEW.ASYNC.S ;  /* 0x00000000000073c6 */ /* 0x010f220000000000 */
[----:B---3--:R-:W-:Y:S11]  /*41f0*/  LOP3.LUT P0, RZ, R6, 0x1, RZ, 0xc0, !PT ;  /* 0x0000000106ff7812 */ /* 0x008ff6000780c0ff */
[----:B------:R-:W-:Y:S02]  /*4200*/  @!UPT UIADD3 URZ, UPT, UPT, URZ, URZ, URZ ;  /* 0x000000fffffff290 */ /* 0x000fe4000fffe0ff */
[----:B----4-:R-:W-:Y:S01]  /*4210*/  VOTEU.ANY UP2, P0 ;  /* 0x0000000000ff7886 */ /* 0x010fe20000040100 */
[----:B------:R-:W-:Y:S11]  /*4220*/  PLOP3.LUT P0, PT, PT, PT, UP2, 0x80, 0x8 ;  /* 0x000000000008781c */ /* 0x000ff60003f0f028 */
[----:B------:R-:W-:Y:S02]  /*4230*/  @!UPT UIADD3 URZ, UPT, UPT, URZ, URZ, URZ ;  /* 0x000000fffffff290 */ /* 0x000fe4000fffe0ff */
[----:B--2---:R-:W-:Y:S02]  /*4240*/  @P0 SHF.R.U32.HI R0, RZ, 0x10, R5 ;  /* 0x00000010ff000819 */ /* 0x004fe40000011605 */
[----:B------:R-:W-:Y:S02]  /*4250*/  @P0 MOV R2, R4 ;  /* 0x0000000400020202 */ /* 0x000fe40000000f00 */
[----:B------:R-:W-:Y:S01]  /*4260*/  @P0 R2UR UR4, R0 ;  /* 0x00000000000402ca */ /* 0x000fe200000e0000 */
[----:B------:R-:W-:Y:S01]  /*4270*/  VIADD R0, R8, 0xb0 ;  /* 0x000000b008007836 */ /* 0x000fe20000000000 */
[----:B------:R-:W-:Y:S02]  /*4280*/  @P0 LOP3.LUT R4, R5, 0xffff, RZ, 0xc0, !PT ;  /* 0x0000ffff05040812 */ /* 0x000fe400078ec0ff */
[----:B------:R-:W-:Y:S02]  /*4290*/  @P0 R2UR UR6, R2 ;  /* 0x00000000020602ca */ /* 0x000fe400000e0000 */
[----:B------:R-:W-:Y:S02]  /*42a0*/  PRMT R0, RZ, 0x654, R0 ;  /* 0x00000654ff007816 */ /* 0x000fe40000000000 */
[----:B------:R-:W-:Y:S02]  /*42b0*/  @P0 R2UR UR5, R4 ;  /* 0x00000000040502ca */ /* 0x000fe400000e0000 */
[----:B------:R2:W-:Y:S03]  /*42c0*/  SYNCS.ARRIVE.TRANS64.RED.A1T0 RZ, [R0+URZ], RZ ;  /* 0x000000ff00ff79a7 */ /* 0x0005e600081004ff */
[----:B------:R-:W-:Y:S04]  /*42d0*/  @UP2 UMOV UR29, UR4 ;  /* 0x00000004001d2c82 */ /* 0x000fe80008000000 */
[----:B------:R-:W-:Y:S04]  /*42e0*/  @UP2 UMOV UR14, UR6 ;  /* 0x00000006000e2c82 */ /* 0x000fe80008000000 */
[----:B------:R-:W-:Y:S01]  /*42f0*/  @UP2 UMOV UR13, UR5 ;  /* 0x00000005000d2c82 */ /* 0x000fe20008000000 */
[----:B------:R-:W-:Y:S05]  /*4300*/  BRA.U !UP0, `(.L_x_77) ;  /* 0x0000000108c07547 */ /* 0x000fea000b800000 */
[----:B------:R-:W-:Y:S02]  /*4310*/  UIMAD.WIDE.U32 UR18, UR13, UR51, URZ ;  /* 0x000000330d1272a5 */ /* 0x000fe4000f8e00ff */
[----:B------:R-:W-:Y:S02]  /*4320*/  UP2UR UR16, UPR, URZ, 0x4 ;  /* 0x00000004ff107883 */ /* 0x000fe40008000000 */
[----:B------:R-:W-:Y:S02]  /*4330*/  UISETP.NE.AND UP2, UPT, UR50, 0x1, UPT ;  /* 0x000000013200788c */ /* 0x000fe4000bf45270 */
[----:B------:R-:W-:Y:S02]  /*4340*/  UIMAD.WIDE.U32 UR26, UR14, UR48, URZ ;  /* 0x000000300e1a72a5 */ /* 0x000fe4000f8e00ff */
[----:B------:R-:W-:Y:S02]  /*4350*/  USEL UR4, UR37, UR44, !UP2 ;  /* 0x0000002c25047287 */ /* 0x000fe4000d000000 */
[----:B------:R-:W-:Y:S02]  /*4360*/  UISETP.NE.AND UP0, UPT, UR15, 0x1, UPT ;  /* 0x000000010f00788c */ /* 0x000fe4000bf05270 */
[----:B------:R-:W-:Y:S02]  /*4370*/  UP2UR UR20, UPR, URZ, 0x2 ;  /* 0x00000002ff147883 */ /* 0x000fe40008000000 */
[----:B------:R-:W-:Y:S02]  /*4380*/  UISETP.NE.AND UP1, UPT, UR42, 0x1, UPT ;  /* 0x000000012a00788c */ /* 0x000fe4000bf25270 */
[----:B-1----:R-:W-:Y:S02]  /*4390*/  UIMAD.WIDE.U32 UR8, UR4, UR22, URZ ;  /* 0x00000016040872a5 */ /* 0x002fe4000f8e00ff */
[----:B------:R-:W-:Y:S01]  /*43a0*/  USEL UR7, UR40, UR46, !UP0 ;  /* 0x0000002e28077287 */ /* 0x000fe2000c000000 */
[----:B------:R-:W-:Y:S02]  /*43b0*/  UMOV UR5, UR19 ;  /* 0x0000001300057c82 */ /* 0x000fe40008000000 */
[----:B------:R-:W-:Y:S02]  /*43c0*/  USHF.R.U32.HI UR6, URZ, UR47, UR5 ;  /* 0x0000002fff067299 */ /* 0x000fe40008011605 */
[----:B------:R-:W-:Y:S02]  /*43d0*/  UIMAD.WIDE.U32 UR10, UR7, UR22, URZ ;  /* 0x00000016070a72a5 */ /* 0x000fe4000f8e00ff */
[----:B------:R-:W-:Y:S02]  /*43e0*/  USEL UR6, UR13, UR6, !UP2 ;  /* 0x000000060d067287 */ /* 0x000fe4000d000000 */
[----:B------:R-:W-:Y:S01]  /*43f0*/  UISETP.NE.AND UP2, UPT, UR16, URZ, UPT ;  /* 0x000000ff1000728c */ /* 0x000fe2000bf45270 */
[----:B------:R-:W-:Y:S02]  /*4400*/  UMOV UR5, UR27 ;  /* 0x0000001b00057c82 */ /* 0x000fe40008000000 */
[----:B------:R-:W-:Y:S03]  /*4410*/  USHF.R.U32.HI UR12, URZ, UR49, UR5 ;  /* 0x00000031ff0c7299 */ /* 0x000fe60008011605 */
[----:B------:R-:W-:Y:S02]  /*4420*/  UMOV UR5, UR9 ;  /* 0x0000000900057c82 */ /* 0x000fe40008000000 */
[----:B------:R-:W-:Y:S03]  /*4430*/  @UP1 USHF.R.U32.HI UR4, URZ, UR23, UR5 ;  /* 0x00000017ff041299 */ /* 0x000fe60008011605 */
[----:B------:R-:W-:Y:S01]  /*4440*/  UMOV UR5, UR11 ;  /* 0x0000000b00057c82 */ /* 0x000fe20008000000 */
[----:B------:R-:W-:Y:S02]  /*4450*/  UIMAD UR4, UR42, UR4, URZ ;  /* 0x000000042a0472a4 */ /* 0x000fe4000f8e02ff */
[----:B------:R-:W-:Y:S02]  /*4460*/  @UP1 USHF.R.U32.HI UR7, URZ, UR23, UR5 ;  /* 0x00000017ff071299 */ /* 0x000fe40008011605 */
[----:B------:R-:W-:Y:S02]  /*4470*/  USEL UR5, UR14, UR12, !UP0 ;  /* 0x0000000c0e057287 */ /* 0x000fe4000c000000 */
[----:B------:R-:W-:Y:S02]  /*4480*/  UIMAD.WIDE.U32 UR10, UR6, UR22, URZ ;  /* 0x00000016060a72a5 */ /* 0x000fe4000f8e00ff */
[----:B------:R-:W-:Y:S02]  /*4490*/  UIMAD UR8, UR42, UR7, URZ ;  /* 0x000000072a0872a4 */ /* 0x000fe4000f8e02ff */
[----:B------:R-:W-:Y:S03]  /*44a0*/  UISETP.GE.AND UP0, UPT, UR6, UR4, UPT ;  /* 0x000000040600728c */ /* 0x000fe6000bf06270 */
[----:B------:R-:W-:Y:S01]  /*44b0*/  UMOV UR4, UR11 ;  /* 0x0000000b00047c82 */ /* 0x000fe20008000000 */
[----:B------:R-:W-:Y:S02]  /*44c0*/  UISETP.GE.OR UP0, UPT, UR5, UR8, UP0 ;  /* 0x000000080500728c */ /* 0x000fe40008706670 */
[----:B------:R-:W-:Y:S02]  /*44d0*/  USHF.R.U32.HI UR4, URZ, UR23, UR4 ;  /* 0x00000017ff047299 */ /* 0x000fe40008011604 */
[----:B------:R-:W-:Y:S02]  /*44e0*/  UIMAD.WIDE.U32 UR8, UR5, UR22, URZ ;  /* 0x00000016050872a5 */ /* 0x000fe4000f8e00ff */
[----:B------:R-:W-:Y:S04]  /*44f0*/  USEL UR10, UR6, UR4, !UP1 ;  /* 0x00000004060a7287 */ /* 0x000fe8000c800000 */
[----:B------:R-:W-:Y:S01]  /*4500*/  UIADD3 UR11, UPT, UPT, -UR10, URZ, URZ ;  /* 0x000000ff0a0b7290 */ /* 0x000fe2000fffe1ff */
[----:B------:R-:W-:Y:S02]  /*4510*/  @!UP0 UMOV UR4, UR9 ;  /* 0x0000000900048c82 */ /* 0x000fe40008000000 */
[----:B------:R-:W-:Y:S02]  /*4520*/  @!UP0 USHF.R.U32.HI UR4, URZ, UR23, UR4 ;  /* 0x00000017ff048299 */ /* 0x000fe40008011604 */
[----:B------:R-:W-:Y:S02]  /*4530*/  UIMAD UR8, UR42, UR11, UR6 ;  /* 0x0000000b2a0872a4 */ /* 0x000fe4000f8e0206 */
[----:B------:R-:W-:Y:S02]  /*4540*/  @!UP0 USEL UR4, UR5, UR4, !UP1 ;  /* 0x0000000405048287 */ /* 0x000fe4000c800000 */
[----:B------:R-:W-:Y:S02]  /*4550*/  UISETP.NE.AND UP1, UPT, UR20, URZ, UPT ;  /* 0x000000ff1400728c */ /* 0x000fe4000bf25270 */
[----:B------:R-:W-:Y:S02]  /*4560*/  @!UP0 UIMAD UR8, UR7, UR8, UR4 ;  /* 0x00000008070882a4 */ /* 0x000fe4000f8e0204 */
[----:B------:R-:W-:Y:S02]  /*4570*/  @!UP0 UIADD3 UR9, UPT, UPT, UR10, -UR4, URZ ;  /* 0x800000040a098290 */ /* 0x000fe4000fffe0ff */
[----:B------:R-:W-:Y:S02]  /*4580*/  UIADD3 UR4, UPT, UPT, -UR5, URZ, URZ ;  /* 0x000000ff05047290 */ /* 0x000fe4000fffe1ff */
[----:B------:R-:W-:Y:S02]  /*4590*/  UIADD3 UR7, UPT, UPT, -UR6, URZ, URZ ;  /* 0x000000ff06077290 */ /* 0x000fe4000fffe1ff */
[----:B------:R-:W-:Y:S02]  /*45a0*/  @!UP0 UIMAD UR6, UR9, UR42, UR5 ;  /* 0x0000002a090682a4 */ /* 0x000fe4000f8e0205 */
[----:B------:R-:W-:Y:S02]  /*45b0*/  UIMAD UR14, UR15, UR4, UR14 ;  /* 0x000000040f0e72a4 */ /* 0x000fe4000f8e020e */
[----:B------:R-:W-:Y:S01]  /*45c0*/  UIMAD UR13, UR50, UR7, UR13 ;  /* 0x00000007320d72a4 */ /* 0x000fe2000f8e020d */
[----:B------:R-:W-:Y:S02]  /*45d0*/  @!UP0 UMOV UR5, UR8 ;  /* 0x0000000800058c82 */ /* 0x000fe40008000000 */
[----:B------:R-:W-:Y:S02]  /*45e0*/  UIMAD UR14, UR5, UR15, UR14 ;  /* 0x0000000f050e72a4 */ /* 0x000fe4000f8e020e */
[----:B------:R-:W-:Y:S11]  /*45f0*/  UIMAD UR13, UR6, UR50, UR13 ;  /* 0x00000032060d72a4 */ /* 0x000ff6000f8e020d */
[----:B------:R-:W-:Y:S01]  /*4600*/  @!UPT UIADD3 URZ, UPT, UPT, URZ, URZ, URZ ;  /* 0x000000fffffff290 */ /* 0x000fe2000fffe0ff */
.L_x_77:
[----:B------:R-:W3:Y:S01]  /*4610*/  @!UP3 LDCU.128 UR8, c[0x0][0xb10] ;  /* 0x00016200ff08b7ac */ /* 0x000ee20008000c00 */
[----:B------:R-:W-:Y:S02]  /*4620*/  ISETP.NE.U32.AND P0, PT, RZ, UR38, PT ;  /* 0x00000026ff007c0c */ /* 0x000fe4000bf05070 */
[----:B------:R-:W-:Y:S02]  /*4630*/  SHF.L.U32 R4, R11, 0x1f, RZ ;  /* 0x0000001f0b047819 */ /* 0x000fe400000006ff */
[----:B------:R-:W-:Y:S01]  /*4640*/  ISETP.NE.AND.EX P0, PT, RZ, UR39, PT, P0 ;  /* 0x00000027ff007c0c */ /* 0x000fe2000bf05300 */
[----:B------:R-:W4:Y:S01]  /*4650*/  @!UP3 LDCU UR5, c[0x0][0xb0c] ;  /* 0x00016180ff05b7ac */ /* 0x000f220008000800 */
[----:B------:R-:W-:Y:S02]  /*4660*/  USHF.L.U32 UR35, UR30, 0x6, URZ ;  /* 0x000000061e237899 */ /* 0x000fe400080006ff */
[----:B------:R-:W-:Y:S02]  /*4670*/  USHF.L.U32 UR34, UR31, 0x8, URZ ;  /* 0x000000081f227899 */ /* 0x000fe400080006ff */
[----:B---3--:R-:W-:Y:S07]  /*4680*/  UIMAD.WIDE.U32 UR6, UR14, UR8, URZ ;  /* 0x000000080e0672a5 */ /* 0x008fee000f8e00ff */
[----:B------:R-:W-:Y:S01]  /*4690*/  @!UP3 UMOV UR4, UR7 ;  /* 0x000000070004bc82 */ /* 0x000fe20008000000 */
[----:B----4-:R-:W-:Y:S02]  /*46a0*/  @!UP3 UISETP.NE.AND UP0, UPT, UR5, 0x1, UPT ;  /* 0x000000010500b88c */ /* 0x010fe4000bf05270 */
[----:B------:R-:W-:Y:S02]  /*46b0*/  @!UP3 USHF.R.U32.HI UR4, URZ, UR9, UR4 ;  /* 0x00000009ff04b299 */ /* 0x000fe40008011604 */
[----:B------:R-:W-:Y:S02]  /*46c0*/  UIMAD.WIDE.U32 UR6, UR13, UR11, URZ ;  /* 0x0000000b0d0672a5 */ /* 0x000fe4000f8e00ff */
[----:B------:R-:W-:Y:S02]  /*46d0*/  @!UP3 USEL UR8, UR14, UR4, !UP0 ;  /* 0x000000040e08b287 */ /* 0x000fe4000c000000 */
[----:B------:R-:W-:Y:S03]  /*46e0*/  @!UP3 UISETP.NE.AND UP0, UPT, UR10, 0x1, UPT ;  /* 0x000000010a00b88c */ /* 0x000fe6000bf05270 */
[----:B------:R-:W-:Y:S02]  /*46f0*/  @!UP3 UMOV UR6, UR7 ;  /* 0x000000070006bc82 */ /* 0x000fe40008000000 */
[----:B------:R-:W3:Y:S02]  /*4700*/  @!UP3 LDCU UR4, c[0x0][0xb20] ;  /* 0x00016400ff04b7ac */ /* 0x000ee40008000800 */
[----:B---3--:R-:W-:Y:S04]  /*4710*/  @!UP3 USHF.R.U32.HI UR6, URZ, UR4, UR6 ;  /* 0x00000004ff06b299 */ /* 0x008fe80008011606 */
[----:B------:R-:W-:Y:S04]  /*4720*/  @!UP3 USEL UR6, UR13, UR6, !UP0 ;  /* 0x000000060d06b287 */ /* 0x000fe8000c000000 */
[----:B------:R-:W-:Y:S02]  /*4730*/  @!UP3 UIADD3 UR4, UPT, UPT, -UR8, UR6, URZ ;  /* 0x000000060804b290 */ /* 0x000fe4000fffe1ff */
[----:B------:R-:W-:Y:S02]  /*4740*/  @!UP3 UIADD3 UR6, UPT, UPT, UR8, -UR6, URZ ;  /* 0x800000060806b290 */ /* 0x000fe4000fffe0ff */
[----:B------:R-:W-:Y:S02]  /*4750*/  @!UP3 UIMAD UR14, UR4, UR5, UR14 ;  /* 0x00000005040eb2a4 */ /* 0x000fe4000f8e020e */
[----:B------:R-:W-:Y:S01]  /*4760*/  @!UP3 UIMAD UR13, UR6, UR10, UR13 ;  /* 0x0000000a060db2a4 */ /* 0x000fe2000f8e020d */
[----:B------:R-:W-:Y:S11]  /*4770*/  BRA.U UP4, `(.L_x_78) ;  /* 0x0000000104107547 */ /* 0x000ff6000b800000 */
[----:B------:R-:W-:Y:S04]  /*4780*/  MOV R2, UR41 ;  /* 0x0000002900027c02 */ /* 0x000fe80008000f00 */
[----:B------:R-:W-:Y:S04]  /*4790*/  SHF.L.U32 R2, R2, 0x1f, RZ ;  /* 0x0000001f02027819 */ /* 0x000fe800000006ff */
[----:B------:R-:W3:Y:S02]  /*47a0*/  SYNCS.PHASECHK.TRANS64.TRYWAIT P1, [UR21+0x98], R2 ;  /* 0x00009802ff0075a7 */ /* 0x000ee40008021115 */
[----:B---3--:R-:W-:Y:S05]  /*47b0*/  @!P1 BRA `(.L_x_79) ;  /* 0x0000005400fc9947 */ /* 0x008fea0003800000 */
.L_x_78:
[----:B------:R-:W-:Y:S05]  /*47c0*/  BRA.U !UP6, `(.L_x_80) ;  /* 0x000000010e387547 */ /* 0x000fea000b800000 */
[----:B------:R-:W-:Y:S01]  /*47d0*/  UPLOP3.LUT UP1, UPT, UPT, UPT, UP5, 0x80, 0x8 ;  /* 0x000000000008789c */ /* 0x000fe20003f2f050 */
[----:B--2---:R-:W-:Y:S01]  /*47e0*/  HFMA2 R0, -RZ, RZ, 0, 5.9604644775390625e-08 ;  /* 0x00000001ff007431 */ /* 0x004fe200000001ff */
[----:B------:R-:W2:Y:S01]  /*47f0*/  LDCU.64 UR8, c[0x0][0x358] ;  /* 0x00006b00ff0877ac */ /* 0x000ea20008000a00 */
[----:B------:R-:W-:Y:S03]  /*4800*/  IMAD.MOV.U32 R74, RZ, RZ, 0x1 ;  /* 0x00000001ff4a7424 */ /* 0x000fe600078e00ff */
[----:B------:R-:W-:Y:S05]  /*4810*/  PLOP3.LUT P1, PT, PT, PT, UP1, 0x80, 0x8 ;  /* 0x000000000008781c */ /* 0x000fea0003f2f018 */
[----:B------:R-:W3:Y:S01]  /*4820*/  @UP1 LDCU.64 UR4, c[0x0][0x888] ;  /* 0x00011100ff0417ac */ /* 0x000ee20008000a00 */
[----:B------:R-:W-:Y:S07]  /*4830*/  @UP1 UIMAD UR6, UR36, UR38, URZ ;  /* 0x00000026240612a4 */ /* 0x000fee000f8e02ff */
[----:B------:R-:W-:Y:S01]  /*4840*/  @!P1 PRMT R74, R0, 0x7610, R74 ;  /* 0x00007610004a9816 */ /* 0x000fe2000000004a */
[----:B---3--:R-:W-:Y:S06]  /*4850*/  @UP1 UIMAD.WIDE UR4, UR6, 0x4, UR4 ;  /* 0x00000004060418a5 */ /* 0x008fec000f8e0204 */
[----:B-----5:R-:W-:Y:S01]  /*4860*/  IMAD.U32 R40, RZ, RZ, UR4 ;  /* 0x00000004ff287e24 */ /* 0x020fe2000f8e00ff */
[----:B------:R-:W-:Y:S04]  /*4870*/  MOV R41, UR5 ;  /* 0x0000000500297c02 */ /* 0x000fe80008000f00 */
[----:B------:R-:W3:Y:S01]  /*4880*/  @!UP1 LDCU UR4, c[0x0][0x880] ;  /* 0x00011000ff0497ac */ /* 0x000ee20008000800 */
[----:B--2---:R4:W5:Y:S02]  /*4890*/  @P1 LDG.E R40, desc[UR8][R40.64] ;  /* 0x0000000828281981 */ /* 0x004964000c1e1900 */
[----:B---34-:R-:W-:Y:S07]  /*48a0*/  @!P1 IMAD.U32 R40, RZ, RZ, UR4 ;  /* 0x00000004ff289e24 */ /* 0x018fee000f8e00ff */
.L_x_80:
[----:B-----5:R-:W-:Y:S01]  /*48b0*/  @!P0 ISETP.EQ.AND P2, PT, R40, RZ, PT ;  /* 0x000000ff2800820c */ /* 0x020fe20003f42270 */
[----:B------:R-:W-:Y:S01]  /*48c0*/  @!UPT UIADD3 URZ, UPT, UPT, URZ, URZ, URZ ;  /* 0x000000fffffff290 */ /* 0x000fe2000fffe0ff */
[----:B------:R-:W-:Y:S11]  /*48d0*/  @!P0 BRA `(.L_x_81) ;  /* 0x0000000000148947 */ /* 0x000ff60003800000 */
[----:B------:R-:W-:Y:S02]  /*48e0*/  LOP3.LUT P0, RZ, R74, 0xff, RZ, 0xc0, !PT ;  /* 0x000000ff4aff7812 */ /* 0x000fe4000780c0ff */
[----:B------:R-:W-:Y:S04]  /*48f0*/  PLOP3.LUT P2, PT, PT, PT, UP1, 0x80, 0x8 ;  /* 0x000000000008781c */ /* 0x000fe80003f4f018 */
[----:B------:R-:W-:Y:S07]  /*4900*/  PLOP3.LUT P2, PT, P2, PT, PT, 0x8, 0x80 ;  /* 0x000000000080781c */ /* 0x000fee000174e170 */
[----:B------:R-:W-:Y:S11]  /*4910*/  @P0 ISETP.EQ.AND P2, PT, R40, RZ, PT ;  /* 0x000000ff2800020c */ /* 0x000ff60003f42270 */
[----:B------:R-:W-:Y:S02]  /*4920*/  @!UPT UIADD3 URZ, UPT, UPT, URZ, URZ, URZ ;  /* 0x000000fffffff290 */ /* 0x000fe4000fffe0ff */
.L_x_81:
[----:B------:R-:W3:Y:S01]  /*4930*/  SYNCS.PHASECHK.TRANS64.TRYWAIT P0, [UR21+0x70], R4 ;  /* 0x00007004ff0075a7 */ /* 0x000ee20008001115 */
[----:B------:R-:W-:Y:S04]  /*4940*/  ELECT P1, URZ, PT ;  /* 0x0000000000ff782f */ /* 0x000fe80003820000 */
[----:B------:R-:W-:Y:S01]  /*4950*/  PLOP3.LUT P1, PT, P2, P1, PT, 0xf2, 0x2f ;  /* 0x00000000002f781c */ /* 0x000fe20001723e72 */
[----:B------:R-:W-:Y:S01]  /*4960*/  @!UPT UIADD3 URZ, UPT, UPT, URZ, URZ, URZ ;  /* 0x000000fffffff290 */ /* 0x000fe2000fffe0ff */
[----:B---3--:R-:W-:Y:S11]  /*4970*/  @!P0 BRA `(.L_x_82) ;  /* 0x0000005400a48947 */ /* 0x008ff60003800000 */
.L_x_165:
[----:B--2---:R-:W-:Y:S01]  /*4980*/  @!P1 IADD3 R2, P0, PT, R12, 0x580, RZ ;  /* 0x000005800c029810 */ /* 0x004fe20007f1e0ff */
[----:B------:R-:W-:Y:S01]  /*4990*/  VOTEU.ALL UP0, P1 ;  /* 0x0000000000ff7886 */ /* 0x000fe20000800000 */
[----:B------:R-:W-:Y:S01]  /*49a0*/  UMOV UR6, 0x0 ;  /* 0x0000000000067882 */ /* 0x000fe20000000000 */
[----:B------:R-:W-:Y:S01]  /*49b0*/  UMOV UR7, 0x10000000 ;  /* 0x1000000000077882 */ /* 0x000fe20000000000 */
[----:B------:R-:W-:Y:S01]  /*49c0*/  @!P1 R2UR UR5, R2 ;  /* 0x00000000020592ca */ /* 0x000fe200000e0000 */
[----:B------:R-:W-:Y:S01]  /*49d0*/  @!P1 IMAD.X R0, RZ, RZ, R13, P0 ;  /* 0x000000ffff009224 */ /* 0x000fe200000e060d */
[----:B------:R-:W-:Y:S01]  /*49e0*/  @!UP0 UIADD3 UR32, UPT, UPT, UR21, 0x200, URZ ;  /* 0x0000020015208890 */ /* 0x000fe2000fffe0ff */
[----:B------:R-:W-:Y:S03]  /*49f0*/  VOTEU.ALL UP0, P1 ;  /* 0x0000000000ff7886 */ /* 0x000fe60000800000 */
[----:B------:R-:W-:Y:S01]  /*4a00*/  @!P1 R2UR UR4, R0 ;  /* 0x00000000000492ca */ /* 0x000fe200000e0000 */
[----:B------:R-:W-:Y:S06]  /*4a10*/  @!P1 IMAD.MOV.U32 R0, RZ, RZ, 0x1000 ;  /* 0x00001000ff009424 */ /* 0x000fec00078e00ff */
[----:B------:R-:W-:Y:S06]  /*4a20*/  IMAD.U32 R6, RZ, RZ, UR5 ;  /* 0x00000005ff067e24 */ /* 0x000fec000f8e00ff */
[----:B------:R-:W-:Y:S01]  /*4a30*/  IMAD.U32 R7, RZ, RZ, UR4 ;  /* 0x00000004ff077e24 */ /* 0x000fe2000f8e00ff */
[----:B------:R-:W-:Y:S04]  /*4a40*/  @!P1 R2UR UR4, R6 ;  /* 0x00000000060492ca */ /* 0x000fe800000e0000 */
[----:B------:R-:W-:Y:S11]  /*4a50*/  @!P1 R2UR UR5, R7 ;  /* 0x00000000070592ca */ /* 0x000ff600000e0000 */
[----:B------:R-:W-:Y:S02]  /*4a60*/  @!UPT UIADD3 URZ, UPT, UPT, URZ, URZ, URZ ;  /* 0x000000fffffff290 */ /* 0x000fe4000fffe0ff */
[----:B------:R2:W-:Y:S01]  /*4a70*/  @!UP0 UTMALDG.3D [UR32], [UR4], desc[UR6] ;  /* 0x00000620040085b4 */ /* 0x0005e20008011000 */
[----:B------:R3:W-:Y:S01]  /*4a80*/  @!P1 SYNCS.ARRIVE.TRANS64.RED.A0TR RZ, [UR21+0x50], R0 ;  /* 0x00005000ffff99a7 */ /* 0x0007e20008300415 */
[----:B--2---:R-:W-:Y:S09]  /*4a90*/  UPRMT UR4, UR45, 0x654, UR33 ;  /* 0x000006542d047896 */ /* 0x004ff20008000021 */
[----:B------:R-:W-:Y:S01]  /*4aa0*/  SYNCS.ARRIVE.TRANS64.RED.A1T0 RZ, [UR4], RZ ;  /* 0x000000ffffff79a7 */ /* 0x000fe20008100404 */
[----:B------:R-:W2:Y:S02]  /*4ab0*/  SYNCS.PHASECHK.TRANS64.TRYWAIT P0, [UR21+0x78], R4 ;  /* 0x00007804ff0075a7 */ /* 0x000ea40008001115 */
[----:B--23--:R-:W-:Y:S05]  /*4ac0*/  @!P0 BRA `(.L_x_83) ;  /* 0x0000005400688947 */ /* 0x00cfea0003800000 */
.L_x_167:
[----:B------:R-:W-:Y:S01]  /*4ad0*/  @!P1 IADD3 R2, P0, PT, R12, 0x580, RZ ;  /* 0x000005800c029810 */ /* 0x000fe20007f1e0ff */
[----:B------:R-:W-:Y:S01]  /*4ae0*/  VOTEU.ALL UP0, P1 ;  /* 0x0000000000ff7886 */ /* 0x000fe20000800000 */
[----:B------:R-:W-:Y:S01]  /*4af0*/  UMOV UR6, 0x0 ;  /* 0x0000000000067882 */ /* 0x000fe20000000000 */
[----:B------:R-:W-:Y:S01]  /*4b00*/  UMOV UR7, 0x10000000 ;  /* 0x1000000000077882 */ /* 0x000fe20000000000 */
[----:B------:R-:W-:Y:S01]  /*4b10*/  @!P1 R2UR UR5, R2 ;  /* 0x00000000020592ca */ /* 0x000fe200000e0000 */
[----:B--2---:R-:W-:Y:S01]  /*4b20*/  @!P1 IMAD.X R0, RZ, RZ, R13, P0 ;  /* 0x000000ffff009224 */ /* 0x004fe200000e060d */
[----:B------:R-:W-:Y:S02]  /*4b30*/  @!UP0 UIADD3 UR26, UPT, UPT, UR34, 0x40, URZ ;  /* 0x00000040221a8890 */ /* 0x000fe4000fffe0ff */
[----:B------:R-:W-:Y:S02]  /*4b40*/  @!UP0 UIADD3 UR24, UPT, UPT, UR21, 0x1200, URZ ;  /* 0x0000120015188890 */ /* 0x000fe4000fffe0ff */
[----:B------:R-:W-:Y:S01]  /*4b50*/  @!P1 R2UR UR4, R0 ;  /* 0x00000000000492ca */ /* 0x000fe200000e0000 */
[----:B------:R-:W-:Y:S01]  /*4b60*/  VOTEU.ALL UP0, P1 ;  /* 0x0000000000ff7886 */ /* 0x000fe20000800000 */
[----:B------:R-:W-:Y:S01]  /*4b70*/  UMOV UR27, UR35 ;  /* 0x00000023001b7c82 */ /* 0x000fe20008000000 */
[----:B------:R-:W-:Y:S01]  /*4b80*/  UMOV UR28, UR36 ;  /* 0x00000024001c7c82 */ /* 0x000fe20008000000 */
[----:B------:R-:W-:Y:S03]  /*4b90*/  @!P1 IMAD.MOV.U32 R0, RZ, RZ, 0x1000 ;  /* 0x00001000ff009424 */ /* 0x000fe600078e00ff */
        /* <DEDUP_REMOVED lines=11> */
.L_x_169:
[----:B------:R-:W-:Y:S01]  /*4c50*/  @!P1 IADD3 R2, P0, PT, R12, 0x580, RZ ;  /* 0x000005800c029810 */ /* 0x000fe20007f1e0ff */
[----:B------:R-:W-:Y:S01]  /*4c60*/  VOTEU.ALL UP0, P1 ;  /* 0x0000000000ff7886 */ /* 0x000fe20000800000 */
[----:B------:R-:W-:Y:S01]  /*4c70*/  UMOV UR6, 0x0 ;  /* 0x0000000000067882 */ /* 0x000fe20000000000 */
[----:B------:R-:W-:Y:S01]  /*4c80*/  UMOV UR7, 0x10000000 ;  /* 0x1000000000077882 */ /* 0x000fe20000000000 */
[----:B------:R-:W-:Y:S01]  /*4c90*/  @!P1 R2UR UR5, R2 ;  /* 0x00000000020592ca */ /* 0x000fe200000e0000 */
[----:B--2---:R-:W-:Y:S01]  /*4ca0*/  @!P1 IMAD.X R0, RZ, RZ, R13, P0 ;  /* 0x000000ffff009224 */ /* 0x004fe200000e060d */
[----:B------:R-:W-:Y:S01]  /*4cb0*/  @!UP0 UIADD3 UR18, UPT, UPT, UR34, 0x80, URZ ;  /* 0x0000008022128890 */ /* 0x000fe2000fffe0ff */
[----:B------:R-:W-:Y:S01]  /*4cc0*/  VIADD R10, R10, 0x1 ;  /* 0x000000010a0a7836 */ /* 0x000fe20000000000 */
        /* <DEDUP_REMOVED lines=17> */
.L_x_171:
[----:B------:R-:W-:Y:S01]  /*4de0*/  @!P1 IADD3 R2, P0, PT, R12, 0x580, RZ ;  /* 0x000005800c029810 */ /* 0x000fe20007f1e0ff */
[----:B------:R-:W-:Y:S01]  /*4df0*/  VOTEU.ALL UP0, P1 ;  /* 0x0000000000ff7886 */ /* 0x000fe20000800000 */
[----:B------:R-:W-:Y:S01]  /*4e00*/  UMOV UR6, 0x0 ;  /* 0x0000000000067882 */ /* 0x000fe20000000000 */
[----:B------:R-:W-:Y:S01]  /*4e10*/  UMOV UR7, 0x10000000 ;  /* 0x1000000000077882 */ /* 0x000fe20000000000 */
[----:B------:R-:W-:Y:S01]  /*4e20*/  @!P1 R2UR UR5, R2 ;  /* 0x00000000020592ca */ /* 0x000fe200000e0000 */
[----:B--2---:R-:W-:Y:S01]  /*4e30*/  @!P1 IMAD.X R0, RZ, RZ, R13, P0 ;  /* 0x000000ffff009224 */ /* 0x004fe200000e060d */
[----:B------:R-:W-:Y:S01]  /*4e40*/  @!UP0 UIADD3 UR10, UPT, UPT, UR34, 0xc0, URZ ;  /* 0x000000c0220a8890 */ /* 0x000fe2000fffe0ff */
[----:B------:R-:W-:Y:S01]  /*4e50*/  R2UR UR18, R76 ;  /* 0x000000004c1272ca */ /* 0x000fe200000e0000 */
[----:B------:R-:W-:Y:S01]  /*4e60*/  @!UP0 UIADD3 UR8, UPT, UPT, UR21, 0x3200, URZ ;  /* 0x0000320015088890 */ /* 0x000fe2000fffe0ff */
[----:B------:R-:W-:Y:S01]  /*4e70*/  R2UR UR16, R77 ;  /* 0x000000004d1072ca */ /* 0x000fe200000e0000 */
[----:B------:R-:W-:Y:S01]  /*4e80*/  @!UP0 UIADD3 UR9, UPT, UPT, UR21, 0x68, URZ ;  /* 0x0000006815098890 */ /* 0x000fe2000fffe0ff */
[----:B------:R-:W-:Y:S01]  /*4e90*/  @!P1 R2UR UR4, R0 ;  /* 0x00000000000492ca */ /* 0x000fe200000e0000 */
[----:B------:R-:W-:Y:S01]  /*4ea0*/  VOTEU.ALL UP0, P1 ;  /* 0x0000000000ff7886 */ /* 0x000fe20000800000 */
[----:B------:R-:W-:Y:S01]  /*4eb0*/  UMOV UR11, UR35 ;  /* 0x00000023000b7c82 */ /* 0x000fe20008000000 */
[----:B------:R-:W-:Y:S01]  /*4ec0*/  UMOV UR12, UR36 ;  /* 0x00000024000c7c82 */ /* 0x000fe20008000000 */
[C---:B------:R-:W-:Y:S01]  /*4ed0*/  ISETP.NE.AND P0, PT, R10.reuse, 0x2, PT ;  /* 0x000000020a00780c */ /* 0x040fe20003f05270 */
[----:B------:R-:W-:Y:S01]  /*4ee0*/  UMOV UR36, UR29 ;  /* 0x0000001d00247c82 */ /* 0x000fe20008000000 */
[----:B------:R-:W-:Y:S01]  /*4ef0*/  IMAD.U32 R4, RZ, RZ, UR5 ;  /* 0x00000005ff047e24 */ /* 0x000fe2000f8e00ff */
[----:B------:R-:W-:Y:S01]  /*4f00*/  LOP3.LUT R11, R11, 0x1, RZ, 0x3c, !PT ;  /* 0x000000010b0b7812 */ /* 0x000fe200078e3cff */
[----:B------:R-:W-:Y:S01]  /*4f10*/  UPLOP3.LUT UP4, UPT, UPT, UPT, UPT, 0x80, 0x8 ;  /* 0x000000000008789c */ /* 0x000fe20003f8f070 */
[----:B------:R-:W-:Y:S01]  /*4f20*/  SEL R0, RZ, 0x1, P0 ;  /* 0x00000001ff007807 */ /* 0x000fe20000000000 */
[----:B------:R-:W-:Y:S01]  /*4f30*/  UIADD3 UR31, UPT, UPT, UR13, UR18, URZ ;  /* 0x000000120d1f7290 */ /* 0x000fe2000fffe0ff */
[----:B------:R-:W-:Y:S01]  /*4f40*/  SEL R10, R10, RZ, P0 ;  /* 0x000000ff0a0a7207 */ /* 0x000fe20000000000 */
[----:B------:R-:W-:Y:S01]  /*4f50*/  UIADD3 UR30, UPT, UPT, UR14, UR16, URZ ;  /* 0x000000100e1e7290 */ /* 0x000fe2000fffe0ff */
[----:B------:R-:W-:Y:S01]  /*4f60*/  IMAD.U32 R5, RZ, RZ, UR4 ;  /* 0x00000004ff057e24 */ /* 0x000fe2000f8e00ff */
[----:B------:R-:W-:Y:S02]  /*4f70*/  @!P1 R2UR UR4, R4 ;  /* 0x00000000040492ca */ /* 0x000fe400000e0000 */
[----:B------:R-:W-:Y:S02]  /*4f80*/  LOP3.LUT R9, R9, R0, RZ, 0x3c, !PT ;  /* 0x0000000009097212 */ /* 0x000fe400078e3cff */
[----:B------:R-:W-:Y:S11]  /*4f90*/  @!P1 R2UR UR5, R5 ;  /* 0x00000000050592ca */ /* 0x000ff600000e0000 */
[----:B------:R-:W-:Y:S02]  /*4fa0*/  @!UPT UIADD3 URZ, UPT, UPT, URZ, URZ, URZ ;  /* 0x000000fffffff290 */ /* 0x000fe4000fffe0ff */
[----:B------:R2:W-:Y:S01]  /*4fb0*/  @!UP0 UTMALDG.3D [UR8], [UR4], desc[UR6] ;  /* 0x00000608040085b4 */ /* 0x0005e20008011000 */
[----:B------:R2:W-:Y:S01]  /*4fc0*/  @!P1 SYNCS.ARRIVE.TRANS64.RED.A0TR RZ, [UR21+0x68], R3 ;  /* 0x00006803ffff99a7 */ /* 0x0005e20008300415 */
[----:B------:R-:W-:Y:S01]  /*4fd0*/  SYNCS.ARRIVE.TRANS64.RED.A1T0 RZ, [UR43], RZ ;  /* 0x000000ffffff79a7 */ /* 0x000fe2000810042b */
[----:B------:R-:W-:Y:S05]  /*4fe0*/  BRA.U UP2, `(.L_x_86) ;  /* 0xfffffff1024c7547 */ /* 0x000fea000b83ffff */
[----:B------:R-:W-:-:S04]  /*4ff0*/  SHF.L.U32 R2, R11, 0x1f, RZ ;  /* 0x0000001f0b027819 */ /* 0x000fc800000006ff */
[----:B------:R-:W3:Y:S02]  /*5000*/  SYNCS.PHASECHK.TRANS64.TRYWAIT P0, [UR21+0x70], R2 ;  /* 0x00007002ff0075a7 */ /* 0x000ee40008001115 */
[----:B---3--:R-:W-:Y:S05]  /*5010*/  @!P0 BRA `(.L_x_87) ;  /* 0x00000050005c8947 */ /* 0x008fea0003800000 */
.L_x_173:
[----:B------:R-:W4:Y:S02]  /*5020*/  SYNCS.PHASECHK.TRANS64.TRYWAIT P0, [UR21+0x78], R2 ;  /* 0x00007802ff0075a7 */ /* 0x000f240008001115 */
[----:B----4-:R-:W-:Y:S05]  /*5030*/  @!P0 BRA `(.L_x_88) ;  /* 0x00000050006c8947 */ /* 0x010fea0003800000 */
.L_x_175:
[----:B------:R-:W4:Y:S02]  /*5040*/  SYNCS.PHASECHK.TRANS64.TRYWAIT P0, [UR21+0x80], R2 ;  /* 0x00008002ff0075a7 */ /* 0x000f240008001115 */
[----:B----4-:R-:W-:Y:S05]  /*5050*/  @!P0 BRA `(.L_x_89) ;  /* 0x00000050007c8947 */ /* 0x010fea0003800000 */
.L_x_177:
[----:B---3--:R-:W-:-:S07]  /*5060*/  MOV R0, UR21 ;  /* 0x0000001500007c02 */ /* 0x008fce0008000f00 */
.L_x_90:
[----:B---3--:R-:W-:-:S04]  /*5070*/  SHF.L.U32 R2, R11, 0x1f, RZ ;  /* 0x0000001f0b027819 */ /* 0x008fc800000006ff */
[----:B------:R3:W4:Y:S03]  /*5080*/  SYNCS.PHASECHK.TRANS64.TRYWAIT P0, [R0+URZ+0x88], R2 ;  /* 0x00008802000075a7 */ /* 0x00072600080011ff */
[----:B----4-:R-:W-:Y:S05]  /*5090*/  @!P0 NANOSLEEP.SYNCS 0x989680 ;  /* 0x009896800000895d */ /* 0x010fea0003900000 */
[----:B------:R-:W4:Y:S02]  /*50a0*/  @!P0 SYNCS.PHASECHK.TRANS64 P0, [R0+URZ+0x88], R2 ;  /* 0x00008802000085a7 */ /* 0x000f2400080010ff */
[----:B-12-4-:R-:W-:Y:S05]  /*50b0*/  @P0 EXIT ;  /* 0x000000000000094d */ /* 0x016fea0003800000 */
[----:B------:R-:W-:Y:S05]  /*50c0*/  BRA `(.L_x_90) ;  /* 0xfffffffc00e87947 */ /* 0x000fea000383ffff */
.L_x_75:
[----:B------:R-:W-:-:S06]  /*50d0*/  UISETP.GE.AND UP0, UPT, UR18, 0x4, UPT ;  /* 0x000000041200788c */ /* 0x000fcc000bf06270 */
[----:B------:R-:W-:-:S13]  /*50e0*/  PLOP3.LUT P0, PT, PT, PT, UP0, 0x80, 0x8 ;  /* 0x000000000008781c */ /* 0x000fda0003f0f008 */
[----:B-1----:R-:W-:Y:S05]  /*50f0*/  @!P0 EXIT ;  /* 0x000000000000894d */ /* 0x002fea0003800000 */
[----:B------:R-:W-:Y:S01]  /*5100*/  BAR.SYNC.DEFER_BLOCKING 0x6, 0xa0 ;  /* 0x0182800000007b1d */ /* 0x000fe20000010000 */
[C---:B------:R-:W-:Y:S01]  /*5110*/  IMAD.SHL.U32 R7, R85.reuse, 0x40, RZ ;  /* 0x0000004055077824 */ /* 0x040fe200078e00ff */
[C---:B------:R-:W-:Y:S01]  /*5120*/  LOP3.LUT R87, R85.reuse, 0x60, RZ, 0xc0, !PT ;  /* 0x0000006055577812 */ /* 0x040fe200078ec0ff */
[C---:B------:R-:W-:Y:S02]  /*5130*/  IMAD.SHL.U32 R4, R85.reuse, 0x20, RZ ;  /* 0x0000002055047824 */ /* 0x040fe400078e00ff */
[----:B------:R-:W-:Y:S02]  /*5140*/  HFMA2 R36, -RZ, RZ, 0, 0 ;  /* 0x00000000ff247431 */ /* 0x000fe400000001ff */
[----:B------:R-:W-:Y:S01]  /*5150*/  IMAD.SHL.U32 R5, R85, 0x8, RZ ;  /* 0x0000000855057824 */ /* 0x000fe200078e00ff */
[----:B------:R-:W-:Y:S01]  /*5160*/  UMOV UR44, 0x400 ;  /* 0x00000400002c7882 */ /* 0x000fe20000000000 */
[----:B------:R-:W1:Y:S01]  /*5170*/  LDC.64 R72, c[0x0][0x8b0] ;  /* 0x00022c00ff487b82 */ /* 0x000e620000000a00 */
[----:B------:R-:W-:Y:S01]  /*5180*/  ULEA UR44, UR45, UR44, 0x18 ;  /* 0x0000002c2d2c7291 */ /* 0x000fe2000f8ec0ff */
[----:B------:R-:W-:Y:S01]  /*5190*/  LOP3.LUT R6, R7, 0x180, RZ, 0xc0, !PT ;  /* 0x0000018007067812 */ /* 0x000fe200078ec0ff */
[C---:B------:R-:W-:Y:S01]  /*51a0*/  IMAD.U32 R37, R85.reuse, 0x10000, RZ ;  /* 0x0001000055257824 */ /* 0x040fe200078e00ff */
[----:B------:R-:W-:Y:S01]  /*51b0*/  LOP3.LUT R4, R4, 0xc00, RZ, 0xc0, !PT ;  /* 0x00000c0004047812 */ /* 0x000fe200078ec0ff */
[----:B------:R-:W-:Y:S01]  /*51c0*/  UIADD3 UR4, UPT, UPT, UR44, 0x4200, URZ ;  /* 0x000042002c047890 */ /* 0x000fe2000fffe0ff */
[----:B------:R-:W-:Y:S01]  /*51d0*/  LOP3.LUT R5, R6, 0x30, R5, 0xf8, !PT ;  /* 0x0000003006057812 */ /* 0x000fe200078ef805 */
[----:B------:R-:W-:Y:S01]  /*51e0*/  IMAD.SHL.U32 R6, R85, 0x2, RZ ;  /* 0x0000000255067824 */ /* 0x000fe200078e00ff */
[----:B------:R-:W2:Y:S01]  /*51f0*/  LDC.64 R70, c[0x0][0x8a8] ;  /* 0x00022a00ff467b82 */ /* 0x000ea20000000a00 */
[----:B------:R-:W-:Y:S01]  /*5200*/  LOP3.LUT R4, R4, 0x40, R7, 0xf8, !PT ;  /* 0x0000004004047812 */ /* 0x000fe200078ef807 */
[----:B------:R-:W-:Y:S01]  /*5210*/  UIADD3 UR5, UPT, UPT, UR44, 0x200, URZ ;  /* 0x000002002c057890 */ /* 0x000fe2000fffe0ff */
[----:B------:R-:W-:Y:S01]  /*5220*/  LOP3.LUT R37, R37, 0x600000, RZ, 0xc0, !PT ;  /* 0x0060000025257812 */ /* 0x000fe200078ec0ff */
[----:B------:R-:W-:Y:S01]  /*5230*/  IMAD.MOV.U32 R84, RZ, RZ, RZ ;  /* 0x000000ffff547224 */ /* 0x000fe200078e00ff */
[----:B------:R-:W-:Y:S01]  /*5240*/  LOP3.LUT R85, R85, 0x2, RZ, 0xc0, !PT ;  /* 0x0000000255557812 */ /* 0x000fe200078ec0ff */
[----:B------:R-:W-:Y:S01]  /*5250*/  IMAD.MOV.U32 R79, RZ, RZ, RZ ;  /* 0x000000ffff4f7224 */ /* 0x000fe200078e00ff */
[----:B------:R-:W-:-:S02]  /*5260*/  LOP3.LUT R5, R5, 0x20, R6, 0x78, !PT ;  /* 0x0000002005057812 */ /* 0x000fc400078e7806 */
[----:B------:R-:W-:Y:S01]  /*5270*/  CS2R R82, SRZ ;  /* 0x0000000000527805 */ /* 0x000fe2000001ff00 */
[----:B------:R-:W3:Y:S01]  /*5280*/  LDS R0, [UR44+0x150] ;  /* 0x0001502cff007984 */ /* 0x000ee20008000800 */
[----:B------:R-:W-:Y:S01]  /*5290*/  LOP3.LUT R4, R4, 0x200, R7, 0xf8, !PT ;  /* 0x0000020004047812 */ /* 0x000fe200078ef807 */
[----:B------:R-:W-:Y:S01]  /*52a0*/  IMAD.U32 R88, RZ, RZ, UR5 ;  /* 0x00000005ff587e24 */ /* 0x000fe2000f8e00ff */
[----:B------:R-:W-:Y:S01]  /*52b0*/  MOV R81, RZ ;  /* 0x000000ff00517202 */ /* 0x000fe20000000f00 */
[----:B------:R-:W-:Y:S01]  /*52c0*/  IMAD.MOV R80, RZ, RZ, -R85 ;  /* 0x000000ffff507224 */ /* 0x000fe200078e0a55 */
[----:B------:R-:W-:Y:S01]  /*52d0*/  LOP3.LUT R69, R4, R5, RZ, 0xfc, !PT ;  /* 0x0000000504457212 */ /* 0x000fe200078efcff */
[----:B------:R-:W-:Y:S01]  /*52e0*/  IMAD.U32 R86, RZ, RZ, UR4 ;  /* 0x00000004ff567e24 */ /* 0x000fe2000f8e00ff */
[----:B------:R-:W4:Y:S01]  /*52f0*/  LDCU UR58, c[0x0][0x370] ;  /* 0x00006e00ff3a77ac */ /* 0x000f220008000800 */
[----:B------:R-:W1:Y:S01]  /*5300*/  LDCU.64 UR62, c[0x0][0x348] ;  /* 0x00006900ff3e77ac */ /* 0x000e620008000a00 */
[----:B------:R-:W1:Y:S01]  /*5310*/  LDCU UR43, c[0x0][0xb0c] ;  /* 0x00016180ff2b77ac */ /* 0x000e620008000800 */
[----:B------:R-:W1:Y:S01]  /*5320*/  LDCU UR39, c[0x0][0xb30] ;  /* 0x00016600ff2777ac */ /* 0x000e620008000800 */
[----:B------:R-:W1:Y:S01]  /*5330*/  LDCU.64 UR56, c[0x0][0x888] ;  /* 0x00011100ff3877ac */ /* 0x000e620008000a00 */
[----:B------:R-:W1:Y:S01]  /*5340*/  LDCU.64 UR40, c[0x0][0xb28] ;  /* 0x00016500ff2877ac */ /* 0x000e620008000a00 */
[----:B------:R-:W1:Y:S01]  /*5350*/  LDCU.64 UR60, c[0x0][0x890] ;  /* 0x00011200ff3c77ac */ /* 0x000e620008000a00 */
[----:B------:R-:W1:Y:S01]  /*5360*/  LDCU.128 UR52, c[0x0][0xb10] ;  /* 0x00016200ff3477ac */ /* 0x000e620008000c00 */
[----:B------:R-:W1:Y:S02]  /*5370*/  LDCU UR47, c[0x0][0x374] ;  /* 0x00006e80ff2f77ac */ /* 0x000e640008000800 */
[----:B-1234-:R-:W-:-:S07]  /*5380*/  IMAD.IADD R37, R0, 0x1, R37 ;  /* 0x0000000100257824 */ /* 0x01efce00078e0225 */
.L_x_132:
[----:B------:R-:W-:Y:S02]  /*5390*/  LEA R3, R79, UR44, 0x3 ;  /* 0x0000002c4f037c11 */ /* 0x000fe4000f8e18ff */
[----:B------:R-:W-:Y:S02]  /*53a0*/  SHF.L.U32 R0, R83, 0x1f, RZ ;  /* 0x0000001f53007819 */ /* 0x000fe400000006ff */
[----:B-1----:R-:W-:Y:S02]  /*53b0*/  LEA R4, R79, UR44, 0x4 ;  /* 0x0000002c4f047c11 */ /* 0x002fe4000f8e20ff */
[----:B------:R-:W1:Y:S02]  /*53c0*/  SYNCS.PHASECHK.TRANS64.TRYWAIT P0, [R3+URZ+0xa0], R0 ;  /* 0x0000a000030075a7 */ /* 0x000e6400080011ff */
[----:B-1----:R-:W-:Y:S05]  /*53d0*/  @!P0 BRA `(.L_x_91) ;  /* 0x0000004c00b48947 */ /* 0x002fea0003800000 */
.L_x_178:
        /* <DEDUP_REMOVED lines=8> */
[----:B--2---:R-:W-:Y:S11]  /*5460*/  LOP3.LUT P0, RZ, R6, 0x1, RZ, 0xc0, !PT ;  /* 0x0000000106ff7812 */ /* 0x004ff6000780c0ff */
[----:B------:R-:W-:Y:S02]  /*5470*/  @!UPT UIADD3 URZ, UPT, UPT, URZ, URZ, URZ ;  /* 0x000000fffffff290 */ /* 0x000fe4000fffe0ff */
[----:B---3--:R-:W-:Y:S01]  /*5480*/  VOTEU.ANY UP1, P0 ;  /* 0x0000000000ff7886 */ /* 0x008fe20000020100 */
[----:B------:R-:W-:Y:S01]  /*5490*/  PLOP3.LUT P0, PT, PT, PT, UP1, 0x80, 0x8 ;  /* 0x000000000008781c */ /* 0x000fe20003f0f018 */
[----:B------:R-:W-:Y:S11]  /*54a0*/  UP2UR UR46, UPR, URZ, 0x2 ;  /* 0x00000002ff2e7883 */ /* 0x000ff60008000000 */
[----:B------:R-:W-:Y:S01]  /*54b0*/  @!UPT UIADD3 URZ, UPT, UPT, URZ, URZ, URZ ;  /* 0x000000fffffff290 */ /* 0x000fe2000fffe0ff */
[----:B-1----:R-:W-:Y:S02]  /*54c0*/  @P0 SHF.R.U32.HI R0, RZ, 0x10, R5 ;  /* 0x00000010ff000819 */ /* 0x002fe40000011605 */
        /* <DEDUP_REMOVED lines=12> */
[----:B------:R-:W2:Y:S01]  /*5590*/  LDCU UR12, c[0x0][0xb20] ;  /* 0x00016400ff0c77ac */ /* 0x000ea20008000800 */
[----:B------:R-:W-:Y:S02]  /*55a0*/  UIMAD.WIDE.U32 UR4, UR47, UR55, URZ ;  /* 0x000000372f0472a5 */ /* 0x000fe4000f8e00ff */
[----:B------:R-:W-:Y:S02]  /*55b0*/  UIMAD.WIDE.U32 UR6, UR58, UR52, URZ ;  /* 0x000000343a0672a5 */ /* 0x000fe4000f8e00ff */
[----:B------:R-:W-:Y:S02]  /*55c0*/  UISETP.NE.AND UP0, UPT, UR54, 0x1, UPT ;  /* 0x000000013600788c */ /* 0x000fe4000bf05270 */
[----:B------:R-:W-:Y:S02]  /*55d0*/  UIMAD.WIDE.U32 UR8, UR37, UR55, URZ ;  /* 0x00000037250872a5 */ /* 0x000fe4000f8e00ff */
[----:B------:R-:W-:Y:S02]  /*55e0*/  UIMAD.WIDE.U32 UR10, UR38, UR52, URZ ;  /* 0x00000034260a72a5 */ /* 0x000fe4000f8e00ff */
[----:B------:R-:W-:Y:S02]  /*55f0*/  UISETP.NE.AND UP1, UPT, UR43, 0x1, UPT ;  /* 0x000000012b00788c */ /* 0x000fe4000bf25270 */
[----:B------:R-:W-:Y:S01]  /*5600*/  UISETP.NE.AND UP2, UPT, UR42, 0x1, UPT ;  /* 0x000000012a00788c */ /* 0x000fe2000bf45270 */
[----:B------:R-:W-:Y:S02]  /*5610*/  UMOV UR4, UR5 ;  /* 0x0000000500047c82 */ /* 0x000fe40008000000 */
[----:B--2---:R-:W-:Y:S03]  /*5620*/  USHF.R.U32.HI UR5, URZ, UR12, UR4 ;  /* 0x0000000cff057299 */ /* 0x004fe60008011604 */
[----:B------:R-:W-:Y:S02]  /*5630*/  UMOV UR4, UR7 ;  /* 0x0000000700047c82 */ /* 0x000fe40008000000 */
[----:B------:R-:W-:Y:S02]  /*5640*/  USHF.R.U32.HI UR7, URZ, UR53, UR4 ;  /* 0x00000035ff077299 */ /* 0x000fe40008011604 */
[----:B------:R-:W-:Y:S02]  /*5650*/  USEL UR4, UR47, UR5, !UP0 ;  /* 0x000000052f047287 */ /* 0x000fe4000c000000 */
[----:B------:R-:W-:Y:S01]  /*5660*/  USEL UR7, UR58, UR7, !UP1 ;  /* 0x000000073a077287 */ /* 0x000fe2000c800000 */
[----:B------:R-:W-:Y:S01]  /*5670*/  UMOV UR5, UR9 ;  /* 0x0000000900057c82 */ /* 0x000fe20008000000 */
[----:B------:R-:W-:Y:S02]  /*5680*/  UIMAD.WIDE.U32 UR8, UR4, UR40, URZ ;  /* 0x00000028040872a5 */ /* 0x000fe4000f8e00ff */
[----:B------:R-:W-:Y:S03]  /*5690*/  USHF.R.U32.HI UR6, URZ, UR12, UR5 ;  /* 0x0000000cff067299 */ /* 0x000fe60008011605 */
[----:B------:R-:W-:Y:S01]  /*56a0*/  UMOV UR5, UR11 ;  /* 0x0000000b00057c82 */ /* 0x000fe20008000000 */
[----:B------:R-:W-:Y:S02]  /*56b0*/  UIMAD.WIDE.U32 UR10, UR7, UR40, URZ ;  /* 0x00000028070a72a5 */ /* 0x000fe4000f8e00ff */
[----:B------:R-:W-:Y:S02]  /*56c0*/  USHF.R.U32.HI UR12, URZ, UR53, UR5 ;  /* 0x00000035ff0c7299 */ /* 0x000fe40008011605 */
[----:B------:R-:W-:Y:S01]  /*56d0*/  USEL UR6, UR37, UR6, !UP0 ;  /* 0x0000000625067287 */ /* 0x000fe2000c000000 */
[----:B------:R-:W-:Y:S02]  /*56e0*/  UMOV UR5, UR9 ;  /* 0x0000000900057c82 */ /* 0x000fe40008000000 */
[----:B------:R-:W-:Y:S01]  /*56f0*/  UMOV UR10, UR11 ;  /* 0x0000000b000a7c82 */ /* 0x000fe20008000000 */
[----:B------:R-:W-:Y:S02]  /*5700*/  @UP2 USHF.R.U32.HI UR4, URZ, UR41, UR5 ;  /* 0x00000029ff042299 */ /* 0x000fe40008011605 */
[----:B------:R-:W-:Y:S02]  /*5710*/  @UP2 USHF.R.U32.HI UR7, URZ, UR41, UR10 ;  /* 0x00000029ff072299 */ /* 0x000fe4000801160a */
[----:B------:R-:W-:Y:S02]  /*5720*/  UIMAD UR4, UR42, UR4, URZ ;  /* 0x000000042a0472a4 */ /* 0x000fe4000f8e02ff */
[----:B------:R-:W-:Y:S02]  /*5730*/  UIMAD.WIDE.U32 UR10, UR6, UR40, URZ ;  /* 0x00000028060a72a5 */ /* 0x000fe4000f8e00ff */
[----:B------:R-:W-:Y:S02]  /*5740*/  USEL UR5, UR38, UR12, !UP1 ;  /* 0x0000000c26057287 */ /* 0x000fe4000c800000 */
[----:B------:R-:W-:Y:S02]  /*5750*/  UIMAD UR8, UR42, UR7, URZ ;  /* 0x000000072a0872a4 */ /* 0x000fe4000f8e02ff */
[----:B------:R-:W-:Y:S03]  /*5760*/  UISETP.GE.AND UP0, UPT, UR6, UR4, UPT ;  /* 0x000000040600728c */ /* 0x000fe6000bf06270 */
[----:B------:R-:W-:Y:S01]  /*5770*/  UMOV UR4, UR11 ;  /* 0x0000000b00047c82 */ /* 0x000fe20008000000 */
[----:B------:R-:W-:Y:S02]  /*5780*/  UISETP.GE.OR UP0, UPT, UR5, UR8, UP0 ;  /* 0x000000080500728c */ /* 0x000fe40008706670 */
[----:B------:R-:W-:Y:S02]  /*5790*/  USHF.R.U32.HI UR4, URZ, UR41, UR4 ;  /* 0x00000029ff047299 */ /* 0x000fe40008011604 */
[----:B------:R-:W-:Y:S02]  /*57a0*/  UIMAD.WIDE.U32 UR8, UR5, UR40, URZ ;  /* 0x00000028050872a5 */ /* 0x000fe4000f8e00ff */
[----:B------:R-:W-:Y:S02]  /*57b0*/  USEL UR11, UR6, UR4, !UP2 ;  /* 0x00000004060b7287 */ /* 0x000fe4000d000000 */
[----:B------:R-:W-:Y:S02]  /*57c0*/  UIADD3 UR8, UPT, UPT, -UR5, URZ, URZ ;  /* 0x000000ff05087290 */ /* 0x000fe4000fffe1ff */
[----:B------:R-:W-:Y:S01]  /*57d0*/  UIADD3 UR10, UPT, UPT, -UR11, URZ, URZ ;  /* 0x000000ff0b0a7290 */ /* 0x000fe2000fffe1ff */
[----:B------:R-:W-:Y:S01]  /*57e0*/  @!UP0 UMOV UR4, UR9 ;  /* 0x0000000900048c82 */ /* 0x000fe20008000000 */
[----:B------:R-:W-:Y:S02]  /*57f0*/  UIADD3 UR9, UPT, UPT, -UR6, URZ, URZ ;  /* 0x000000ff06097290 */ /* 0x000fe4000fffe1ff */
[----:B------:R-:W-:Y:S02]  /*5800*/  @!UP0 USHF.R.U32.HI UR4, URZ, UR41, UR4 ;  /* 0x00000029ff048299 */ /* 0x000fe40008011604 */
[----:B------:R-:W-:Y:S02]  /*5810*/  UIMAD UR10, UR42, UR10, UR6 ;  /* 0x0000000a2a0a72a4 */ /* 0x000fe4000f8e0206 */
[----:B------:R-:W-:Y:S04]  /*5820*/  @!UP0 USEL UR4, UR5, UR4, !UP2 ;  /* 0x0000000405048287 */ /* 0x000fe8000d000000 */
[----:B------:R-:W-:Y:S02]  /*5830*/  @!UP0 UIMAD UR10, UR7, UR10, UR4 ;  /* 0x0000000a070a82a4 */ /* 0x000fe4000f8e0204 */
[----:B------:R-:W-:Y:S02]  /*5840*/  @!UP0 UIADD3 UR11, UPT, UPT, UR11, -UR4, URZ ;  /* 0x800000040b0b8290 */ /* 0x000fe4000fffe0ff */
[----:B------:R-:W-:Y:S02]  /*5850*/  UIMAD UR7, UR43, UR8, UR38 ;  /* 0x000000082b0772a4 */ /* 0x000fe4000f8e0226 */
[----:B------:R-:W-:Y:S02]  /*5860*/  @!UP0 UIMAD UR6, UR11, UR42, UR5 ;  /* 0x0000002a0b0682a4 */ /* 0x000fe4000f8e0205 */
[----:B------:R-:W-:Y:S01]  /*5870*/  UIMAD UR4, UR54, UR9, UR37 ;  /* 0x00000009360472a4 */ /* 0x000fe2000f8e0225 */
[----:B------:R-:W-:Y:S02]  /*5880*/  @!UP0 UMOV UR5, UR10 ;  /* 0x0000000a00058c82 */ /* 0x000fe40008000000 */
[----:B------:R-:W-:Y:S02]  /*5890*/  UIMAD UR38, UR5, UR43, UR7 ;  /* 0x0000002b052672a4 */ /* 0x000fe4000f8e0207 */
[----:B------:R-:W-:Y:S11]  /*58a0*/  UIMAD UR37, UR6, UR54, UR4 ;  /* 0x00000036062572a4 */ /* 0x000ff6000f8e0204 */
[----:B------:R-:W-:Y:S01]  /*58b0*/  @!UPT UIADD3 URZ, UPT, UPT, URZ, URZ, URZ ;  /* 0x000000fffffff290 */ /* 0x000fe2000fffe0ff */
.L_x_92:
[----:B------:R-:W-:Y:S01]  /*58c0*/  UISETP.NE.AND UP0, UPT, UR39, 0x1, UPT ;  /* 0x000000012700788c */ /* 0x000fe2000bf05270 */
[----:B------:R-:W-:Y:S01]  /*58d0*/  R2UR UR11, R88 ;  /* 0x00000000580b72ca */ /* 0x000fe200000e0000 */
[----:B------:R-:W-:Y:S01]  /*58e0*/  USHF.L.U32 UR50, UR30, 0x6, URZ ;  /* 0x000000061e327899 */ /* 0x000fe200080006ff */
[----:B------:R-:W-:Y:S01]  /*58f0*/  IADD3 R79, PT, PT, R79, 0x1, RZ ;  /* 0x000000014f4f7810 */ /* 0x000fe20007ffe0ff */
[----:B------:R-:W-:Y:S07]  /*5900*/  USHF.L.U32 UR49, UR31, 0x8, URZ ;  /* 0x000000081f317899 */ /* 0x000fee00080006ff */
[----:B------:R-:W2:Y:S01]  /*5910*/  @!UP0 LDCU.128 UR12, c[0x0][0xb10] ;  /* 0x00016200ff0c87ac */ /* 0x000ea20008000c00 */
[----:B------:R-:W3:Y:S01]  /*5920*/  @!UP0 LDCU UR5, c[0x0][0xb0c] ;  /* 0x00016180ff0587ac */ /* 0x000ee20008000800 */
[----:B------:R-:W4:Y:S01]  /*5930*/  @!UP0 LDCU UR10, c[0x0][0xb20] ;  /* 0x00016400ff0a87ac */ /* 0x000f220008000800 */
[----:B--2---:R-:W-:Y:S02]  /*5940*/  UIMAD.WIDE.U32 UR8, UR38, UR12, URZ ;  /* 0x0000000c260872a5 */ /* 0x004fe4000f8e00ff */
[----:B------:R-:W-:Y:S02]  /*5950*/  UIMAD.WIDE.U32 UR6, UR37, UR15, URZ ;  /* 0x0000000f250672a5 */ /* 0x000fe4000f8e00ff */
[----:B------:R-:W-:Y:S03]  /*5960*/  @!UP0 UISETP.NE.AND UP1, UPT, UR14, 0x1, UPT ;  /* 0x000000010e00888c */ /* 0x000fe6000bf25270 */
[----:B------:R-:W-:Y:S01]  /*5970*/  @!UP0 UMOV UR4, UR9 ;  /* 0x0000000900048c82 */ /* 0x000fe20008000000 */
[----:B---3--:R-:W-:Y:S02]  /*5980*/  @!UP0 UISETP.NE.AND UP2, UPT, UR5, 0x1, UPT ;  /* 0x000000010500888c */ /* 0x008fe4000bf45270 */
[----:B------:R-:W-:Y:S01]  /*5990*/  @!UP0 USHF.R.U32.HI UR4, URZ, UR13, UR4 ;  /* 0x0000000dff048299 */ /* 0x000fe20008011604 */
[----:B------:R-:W-:Y:S02]  /*59a0*/  @!UP0 UMOV UR6, UR7 ;  /* 0x0000000700068c82 */ /* 0x000fe40008000000 */
[----:B----4-:R-:W-:Y:S02]  /*59b0*/  @!UP0 USHF.R.U32.HI UR6, URZ, UR10, UR6 ;  /* 0x0000000aff068299 */ /* 0x010fe40008011606 */
[----:B------:R-:W-:Y:S02]  /*59c0*/  @!UP0 USEL UR7, UR38, UR4, !UP2 ;  /* 0x0000000426078287 */ /* 0x000fe4000d000000 */
[----:B------:R-:W-:Y:S04]  /*59d0*/  @!UP0 USEL UR6, UR37, UR6, !UP1 ;  /* 0x0000000625068287 */ /* 0x000fe8000c800000 */
[----:B------:R-:W-:Y:S02]  /*59e0*/  @!UP0 UIADD3 UR4, UPT, UPT, -UR7, UR6, URZ ;  /* 0x0000000607048290 */ /* 0x000fe4000fffe1ff */
[----:B------:R-:W-:Y:S02]  /*59f0*/  @!UP0 UIADD3 UR6, UPT, UPT, UR7, -UR6, URZ ;  /* 0x8000000607068290 */ /* 0x000fe4000fffe0ff */
[----:B------:R-:W-:Y:S02]  /*5a00*/  @!UP0 UIMAD UR38, UR4, UR5, UR38 ;  /* 0x00000005042682a4 */ /* 0x000fe4000f8e0226 */
[----:B------:R-:W-:Y:S02]  /*5a10*/  @!UP0 UIMAD UR37, UR6, UR14, UR37 ;  /* 0x0000000e062582a4 */ /* 0x000fe4000f8e0225 */
[----:B------:R-:W-:Y:S09]  /*5a20*/  ULOP3.LUT UP0, URZ, UR11, 0x1b0, URZ, 0xc0, !UPT ;  /* 0x000001b00bff7892 */ /* 0x000ff2000f80c0ff */
[----:B------:R-:W-:Y:S05]  /*5a30*/  BRA.U !UP0, `(.L_x_93) ;  /* 0x0000000108407547 */ /* 0x000fea000b800000 */
[----:B------:R-:W2:Y:S01]  /*5a40*/  LDCU.64 UR8, c[0x4][0x88] ;  /* 0x01001100ff0877ac */ /* 0x000ea20008000a00 */
[----:B------:R-:W-:Y:S01]  /*5a50*/  MOV R3, 0x0 ;  /* 0x0000000000037802 */ /* 0x000fe20000000f00 */
[----:B------:R-:W-:Y:S02]  /*5a60*/  HFMA2 R12, -RZ, RZ, 0, 5.9604644775390625e-08 ;  /* 0x00000001ff0c7431 */ /* 0x000fe400000001ff */
[----:B------:R-:W-:Y:S02]  /*5a70*/  IMAD.MOV.U32 R8, RZ, RZ, 0x70 ;  /* 0x00000070ff087424 */ /* 0x000fe400078e00ff */
[----:B------:R-:W-:Y:S01]  /*5a80*/  IMAD.MOV.U32 R13, RZ, RZ, RZ ;  /* 0x000000ffff0d7224 */ /* 0x000fe200078e00ff */
[----:B------:R-:W3:Y:S01]  /*5a90*/  LDCU.64 UR6, c[0x4][0x90] ;  /* 0x01001200ff0677ac */ /* 0x000ee20008000a00 */
[----:B------:R-:W4:Y:S01]  /*5aa0*/  LDC.64 R2, c[0x4][R3] ;  /* 0x0100000003027b82 */ /* 0x000f220000000a00 */
[----:B------:R-:W1:Y:S01]  /*5ab0*/  LDCU.64 UR4, c[0x4][0x8] ;  /* 0x01000100ff0477ac */ /* 0x000e620008000a00 */
[----:B--2---:R-:W-:Y:S01]  /*5ac0*/  MOV R5, UR9 ;  /* 0x0000000900057c02 */ /* 0x004fe20008000f00 */
[----:B------:R-:W-:Y:S01]  /*5ad0*/  IMAD.U32 R4, RZ, RZ, UR8 ;  /* 0x00000008ff047e24 */ /* 0x000fe2000f8e00ff */
[----:B---3--:R-:W-:Y:S01]  /*5ae0*/  MOV R7, UR7 ;  /* 0x0000000700077c02 */ /* 0x008fe20008000f00 */
[----:B------:R-:W-:Y:S01]  /*5af0*/  IMAD.U32 R6, RZ, RZ, UR6 ;  /* 0x00000006ff067e24 */ /* 0x000fe2000f8e00ff */
[----:B-1----:R-:W-:Y:S01]  /*5b00*/  MOV R11, UR5 ;  /* 0x00000005000b7c02 */ /* 0x002fe20008000f00 */
[----:B------:R-:W-:Y:S02]  /*5b10*/  IMAD.U32 R10, RZ, RZ, UR4 ;  /* 0x00000004ff0a7e24 */ /* 0x000fe4000f8e00ff */
[----:B------:R-:W-:Y:S07]  /*5b20*/  LEPC R20, `(.L_x_93) ;  /* 0x000000001014794e */ /* 0x000fee0000000000 */
[----:B----45:R-:W-:Y:S05]  /*5b30*/  CALL.ABS.NOINC R2 ;  /* 0x0000000002007343 */ /* 0x030fea0003c00000 */
.L_x_93:
[----:B------:R-:W-:Y:S01]  /*5b40*/  LOP3.LUT P0, RZ, R86, 0x1b0, RZ, 0xc0, !PT ;  /* 0x000001b056ff7812 */ /* 0x000fe2000780c0ff */
[----:B------:R-:W-:Y:S11]  /*5b50*/  BSSY.RECONVERGENT B6, `(.L_x_94) ;  /* 0x0000013000067945 */ /* 0x000ff60003800200 */
[----:B------:R-:W-:Y:S01]  /*5b60*/  @!UPT UIADD3 URZ, UPT, UPT, URZ, URZ, URZ ;  /* 0x000000fffffff290 */ /* 0x000fe2000fffe0ff */
[----:B------:R-:W-:Y:S05]  /*5b70*/  @!P0 BRA `(.L_x_95) ;  /* 0x0000000000408947 */ /* 0x000fea0003800000 */
        /* <DEDUP_REMOVED lines=16> */
.L_x_95:
[----:B------:R-:W-:Y:S05]  /*5c80*/  BSYNC.RECONVERGENT B6 ;  /* 0x0000000000067941 */ /* 0x000fea0003800200 */
.L_x_94:
[----:B------:R-:W-:Y:S01]  /*5c90*/  R2UR UR4, R78 ;  /* 0x000000004e0472ca */ /* 0x000fe200000e0000 */
[----:B------:R-:W-:Y:S01]  /*5ca0*/  UISETP.NE.U32.AND UP0, UPT, UR60, URZ, UPT ;  /* 0x000000ff3c00728c */ /* 0x000fe2000bf05070 */
[----:B------:R-:W-:Y:S02]  /*5cb0*/  ISETP.NE.U32.AND P4, PT, R72, RZ, PT ;  /* 0x000000ff4800720c */ /* 0x000fe40003f85070 */
[----:B------:R-:W-:Y:S01]  /*5cc0*/  ISETP.NE.U32.AND P2, PT, RZ, UR56, PT ;  /* 0x00000038ff007c0c */ /* 0x000fe2000bf45070 */
[----:B------:R-:W-:Y:S01]  /*5cd0*/  UISETP.NE.AND.EX UP1, UPT, UR61, URZ, UPT, UP0 ;  /* 0x000000ff3d00728c */ /* 0x000fe2000bf25300 */
[----:B------:R-:W-:Y:S01]  /*5ce0*/  ISETP.NE.AND.EX P4, PT, R73, RZ, PT, P4 ;  /* 0x000000ff4900720c */ /* 0x000fe20003f85340 */
[----:B------:R-:W-:Y:S01]  /*5cf0*/  UPLOP3.LUT UP0, UPT, UPT, UPT, UPT, 0x40, 0x4 ;  /* 0x000000000004789c */ /* 0x000fe20003f0e870 */
[----:B------:R-:W-:Y:S05]  /*5d00*/  ISETP.NE.AND.EX P2, PT, RZ, UR57, PT, P2 ;  /* 0x00000039ff007c0c */ /* 0x000fea000bf45320 */
[----:B------:R-:W-:Y:S06]  /*5d10*/  UISETP.NE.AND UP2, UPT, UR4, URZ, UPT ;  /* 0x000000ff0400728c */ /* 0x000fec000bf45270 */
[----:B------:R-:W-:Y:S05]  /*5d20*/  PLOP3.LUT P1, PT, PT, PT, UP2, 0x80, 0x8 ;  /* 0x000000000008781c */ /* 0x000fea0003f2f028 */
[----:B------:R-:W-:Y:S06]  /*5d30*/  @UP2 UPLOP3.LUT UP0, UPT, UPT, UPT, UP1, 0x80, 0x8 ;  /* 0x000000000008289c */ /* 0x000fec0003f0f010 */
[----:B------:R-:W-:Y:S01]  /*5d40*/  PLOP3.LUT P0, PT, PT, PT, UP0, 0x80, 0x8 ;  /* 0x000000000008781c */ /* 0x000fe20003f0f008 */
[----:B------:R-:W-:Y:S01]  /*5d50*/  @!UPT UIADD3 URZ, UPT, UPT, URZ, URZ, URZ ;  /* 0x000000fffffff290 */ /* 0x000fe2000fffe0ff */
[----:B------:R-:W-:Y:S11]  /*5d60*/  BRA.U !UP1, `(.L_x_96) ;  /* 0x00000001093c7547 */ /* 0x000ff6000b800000 */
[----:B------:R-:W-:Y:S01]  /*5d70*/  UISETP.NE.U32.AND UP0, UPT, UR56, URZ, UPT ;  /* 0x000000ff3800728c */ /* 0x000fe2000bf05070 */
[----:B-1----:R-:W-:Y:S01]  /*5d80*/  HFMA2 R0, -RZ, RZ, 0, 5.9604644775390625e-08 ;  /* 0x00000001ff007431 */ /* 0x002fe200000001ff */
[----:B------:R-:W1:Y:S01]  /*5d90*/  LDCU.64 UR8, c[0x0][0x358] ;  /* 0x00006b00ff0877ac */ /* 0x000e620008000a00 */
[----:B------:R-:W-:Y:S01]  /*5da0*/  IMAD.MOV.U32 R74, RZ, RZ, 0x1 ;  /* 0x00000001ff4a7424 */ /* 0x000fe200078e00ff */
[----:B------:R-:W-:Y:S06]  /*5db0*/  UISETP.NE.AND.EX UP0, UPT, UR57, URZ, UPT, UP0 ;  /* 0x000000ff3900728c */ /* 0x000fec000bf05300 */
[----:B------:R-:W-:Y:S05]  /*5dc0*/  PLOP3.LUT P3, PT, PT, PT, UP0, 0x80, 0x8 ;  /* 0x000000000008781c */ /* 0x000fea0003f6f008 */
[----:B------:R-:W2:Y:S01]  /*5dd0*/  @UP0 LDCU.64 UR4, c[0x0][0x888] ;  /* 0x00011100ff0407ac */ /* 0x000ea20008000a00 */
[----:B------:R-:W-:Y:S07]  /*5de0*/  @UP0 UIMAD UR6, UR36, UR60, URZ ;  /* 0x0000003c240602a4 */ /* 0x000fee000f8e02ff */
[----:B------:R-:W-:Y:S01]  /*5df0*/  @!P3 PRMT R74, R0, 0x7610, R74 ;  /* 0x00007610004ab816 */ /* 0x000fe2000000004a */
[----:B--2---:R-:W-:Y:S06]  /*5e00*/  @UP0 UIMAD.WIDE UR4, UR6, 0x4, UR4 ;  /* 0x00000004060408a5 */ /* 0x004fec000f8e0204 */
[----:B-----5:R-:W-:Y:S01]  /*5e10*/  IMAD.U32 R40, RZ, RZ, UR4 ;  /* 0x00000004ff287e24 */ /* 0x020fe2000f8e00ff */
[----:B------:R-:W-:Y:S04]  /*5e20*/  MOV R41, UR5 ;  /* 0x0000000500297c02 */ /* 0x000fe80008000f00 */
[----:B------:R-:W2:Y:S01]  /*5e30*/  @!UP0 LDCU UR4, c[0x0][0x880] ;  /* 0x00011000ff0487ac */ /* 0x000ea20008000800 */
[----:B-1----:R3:W5:Y:S02]  /*5e40*/  @P3 LDG.E R40, desc[UR8][R40.64] ;  /* 0x0000000828283981 */ /* 0x002764000c1e1900 */
[----:B--23--:R-:W-:Y:S02]  /*5e50*/  @!P3 IMAD.U32 R40, RZ, RZ, UR4 ;  /* 0x00000004ff28be24 */ /* 0x00cfe4000f8e00ff */
.L_x_96:
[----:B------:R-:W-:Y:S05]  /*5e60*/  @!P4 BRA `(.L_x_97) ;  /* 0x000000000024c947 */ /* 0x000fea0003800000 */
[----:B------:R-:W-:Y:S01]  /*5e70*/  ISETP.NE.U32.AND P3, PT, R70, RZ, PT ;  /* 0x000000ff4600720c */ /* 0x000fe20003f65070 */
[----:B------:R-:W2:Y:S03]  /*5e80*/  LDCU.64 UR4, c[0x0][0x358] ;  /* 0x00006b00ff0477ac */ /* 0x000ea60008000a00 */
[----:B------:R-:W-:Y:S11]  /*5e90*/  ISETP.NE.AND.EX P3, PT, R71, RZ, PT, P3 ;  /* 0x000000ff4700720c */ /* 0x000ff60003f65330 */
[----:B------:R-:W-:Y:S02]  /*5ea0*/  @!UPT UIADD3 URZ, UPT, UPT, URZ, URZ, URZ ;  /* 0x000000fffffff290 */ /* 0x000fe4000fffe0ff */
[----:B------:R-:W3:Y:S01]  /*5eb0*/  @P3 LDC.64 R2, c[0x0][0x8a8] ;  /* 0x00022a00ff023b82 */ /* 0x000ee20000000a00 */
[----:B-1----:R-:W-:Y:S04]  /*5ec0*/  @P3 IMAD R0, R72, UR36, RZ ;  /* 0x0000002448003c24 */ /* 0x002fe8000f8e02ff */
[----:B---3--:R-:W-:Y:S05]  /*5ed0*/  @P3 IMAD.WIDE R2, R0, 0x4, R2 ;  /* 0x0000000400023825 */ /* 0x008fea00078e0202 */
[----:B--2--5:R2:W5:Y:S02]  /*5ee0*/  @P3 LDG.E R38, desc[UR4][R2.64] ;  /* 0x0000000402263981 */ /* 0x024564000c1e1900 */
[----:B--2---:R-:W3:Y:S02]  /*5ef0*/  @!P3 LDC R38, c[0x0][0x8a0] ;  /* 0x00022800ff26bb82 */ /* 0x004ee40000000800 */
.L_x_97:
[----:B-----5:R-:W-:Y:S01]  /*5f00*/  ISETP.NE.AND P4, PT, R40, RZ, PT ;  /* 0x000000ff2800720c */ /* 0x020fe20003f85270 */
[----:B------:R-:W-:Y:S01]  /*5f10*/  BSSY B1, `(.L_x_98) ;  /* 0x0000042000017945 */ /* 0x000fe20003800000 */
[----:B------:R-:W-:Y:S01]  /*5f20*/  SEL R5, RZ, 0xffffffff, P2 ;  /* 0xffffffffff057807 */ /* 0x000fe20001000000 */
[----:B------:R-:W-:Y:S01]  /*5f30*/  IMAD.MOV.U32 R53, RZ, RZ, 0x1 ;  /* 0x00000001ff357424 */ /* 0x000fe200078e00ff */
[----:B------:R-:W-:Y:S02]  /*5f40*/  LOP3.LUT P3, RZ, R74, 0xff, RZ, 0xc0, !PT ;  /* 0x000000ff4aff7812 */ /* 0x000fe4000786c0ff */
[----:B------:R-:W-:Y:S02]  /*5f50*/  CS2R R46, SRZ ;  /* 0x00000000002e7805 */ /* 0x000fe4000001ff00 */
[----:B-1----:R-:W-:Y:S02]  /*5f60*/  @P1 SEL R0, RZ, 0xffffffff, P4 ;  /* 0xffffffffff001807 */ /* 0x002fe40002000000 */
[----:B------:R-:W-:Y:S02]  /*5f70*/  CS2R R44, SRZ ;  /* 0x00000000002c7805 */ /* 0x000fe4000001ff00 */
[----:B------:R-:W-:Y:S02]  /*5f80*/  LEA R2, R82, UR44, 0x3 ;  /* 0x0000002c52027c11 */ /* 0x000fe4000f8e18ff */
[----:B------:R-:W-:Y:S02]  /*5f90*/  CS2R R50, SRZ ;  /* 0x0000000000327805 */ /* 0x000fe4000001ff00 */
[----:B------:R-:W-:Y:S02]  /*5fa0*/  @P0 SEL R0, R5, R0, !P3 ;  /* 0x0000000005000207 */ /* 0x000fe40005800000 */
[----:B------:R-:W-:Y:S02]  /*5fb0*/  CS2R R48, SRZ ;  /* 0x0000000000307805 */ /* 0x000fe4000001ff00 */
[----:B------:R-:W-:Y:S02]  /*5fc0*/  LEA R52, R36, UR44, 0x3 ;  /* 0x0000002c24347c11 */ /* 0x000fe4000f8e18ff */
[----:B------:R-:W-:Y:S02]  /*5fd0*/  @P1 LOP3.LUT R0, R0, 0x1, RZ, 0xc0, !PT ;  /* 0x0000000100001812 */ /* 0x000fe400078ec0ff */
[----:B------:R-:W-:Y:S02]  /*5fe0*/  SHF.L.U32 R3, R84, 0x1f, RZ ;  /* 0x0000001f54037819 */ /* 0x000fe400000006ff */
[----:B------:R-:W-:Y:S02]  /*5ff0*/  ISETP.NE.U32.OR P6, PT, R0, 0x1, !P1 ;  /* 0x000000010000780c */ /* 0x000fe40004fc5470 */
[----:B------:R-:W-:Y:S02]  /*6000*/  PLOP3.LUT P2, PT, PT, PT, UP1, 0x80, 0x8 ;  /* 0x000000000008781c */ /* 0x000fe40003f4f018 */
[----:B------:R-:W-:Y:S02]  /*6010*/  LEA.HI R39, R36, R36, RZ, 0x1 ;  /* 0x0000002424277211 */ /* 0x000fe400078f08ff */
[----:B------:R-:W-:Y:S02]  /*6020*/  SEL R4, RZ, 0xffffffff, P4 ;  /* 0xffffffffff047807 */ /* 0x000fe40002000000 */
[----:B------:R-:W-:Y:S05]  /*6030*/  P2R R61, PR, RZ, 0x40 ;  /* 0x00000040ff3d7803 */ /* 0x000fea0000000000 */
[----:B------:R-:W-:Y:S02]  /*6040*/  @P6 SHF.L.U32 R0, R81, 0x1f, RZ ;  /* 0x0000001f51006819 */ /* 0x000fe400000006ff */
[----:B------:R-:W-:Y:S02]  /*6050*/  @P2 SEL R4, R5, R4, !P3 ;  /* 0x0000000405042207 */ /* 0x000fe40005800000 */
[----:B------:R1:W2:Y:S02]  /*6060*/  @P6 SYNCS.PHASECHK.TRANS64.TRYWAIT P1, [R2+URZ+0x50], R0 ;  /* 0x00005000020065a7 */ /* 0x0002a400080211ff */
[----:B------:R-:W-:Y:S04]  /*6070*/  LOP3.LUT R4, R4, 0x1, RZ, 0xc0, !PT ;  /* 0x0000000104047812 */ /* 0x000fe800078ec0ff */
[----:B------:R-:W-:Y:S04]  /*6080*/  ISETP.NE.U32.AND P5, PT, R4, 0x1, PT ;  /* 0x000000010400780c */ /* 0x000fe80003fa5070 */
[----:B------:R-:W-:Y:S01]  /*6090*/  P2R R54, PR, RZ, 0x20 ;  /* 0x00000020ff367803 */ /* 0x000fe20000000000 */
[----:B------:R4:W3:Y:S01]  /*60a0*/  SYNCS.PHASECHK.TRANS64.TRYWAIT P0, [R52+URZ+0xc0], R3 ;  /* 0x0000c003340075a7 */ /* 0x0008e200080011ff */
[C---:B-1----:R-:W-:Y:S01]  /*60b0*/  IMAD.SHL.U32 R0, R39.reuse, 0x80, RZ ;  /* 0x0000008027007824 */ /* 0x042fe200078e00ff */
[----:B------:R-:W-:Y:S04]  /*60c0*/  LOP3.LUT R39, R39, 0xffe, RZ, 0xc0, !PT ;  /* 0x00000ffe27277812 */ /* 0x000fe800078ec0ff */
[----:B------:R-:W-:Y:S01]  /*60d0*/  LOP3.LUT R0, R0, 0xffffff00, RZ, 0xc0, !PT ;  /* 0xffffff0000007812 */ /* 0x000fe200078ec0ff */
[----:B------:R-:W-:Y:S04]  /*60e0*/  IMAD.IADD R39, R36, 0x1, -R39 ;  /* 0x0000000124277824 */ /* 0x000fe800078e0a27 */
[----:B------:R-:W-:Y:S04]  /*60f0*/  IMAD.IADD R0, R37, 0x1, R0 ;  /* 0x0000000125007824 */ /* 0x000fe800078e0200 */
[----:B------:R-:W-:Y:S01]  /*6100*/  IMAD R39, R39, 0x100000, R0 ;  /* 0x0010000027277824 */ /* 0x000fe200078e0200 */
[----:B--2---:R-:W-:Y:S01]  /*6110*/  @P6 SEL R53, RZ, 0x1, !P1 ;  /* 0x00000001ff356807 */ /* 0x004fe20004800000 */
[----:B----4-:R-:W-:Y:S06]  /*6120*/  @!P6 BRA `(.L_x_99) ;  /* 0x000000000080e947 */ /* 0x010fec0003800000 */
[----:B------:R-:W-:Y:S01]  /*6130*/  @P5 IMAD R5, R82, 0x1000, R69 ;  /* 0x0000100052055824 */ /* 0x000fe200078e0245 */
[----:B------:R-:W-:Y:S01]  /*6140*/  ISETP.NE.AND P1, PT, R53, RZ, PT ;  /* 0x000000ff3500720c */ /* 0x000fe20003f25270 */
[----:B------:R-:W-:Y:S01]  /*6150*/  BSSY B0, `(.L_x_100) ;  /* 0x000000b000007945 */ /* 0x000fe20003800000 */
[----:B------:R-:W-:Y:S01]  /*6160*/  CS2R R50, SRZ ;  /* 0x0000000000327805 */ /* 0x000fe2000001ff00 */
[----:B------:R-:W-:Y:S01]  /*6170*/  @P5 VIADD R4, R5, UR44 ;  /* 0x0000002c05045c36 */ /* 0x000fe20008000000 */
[----:B------:R-:W-:Y:S02]  /*6180*/  CS2R R48, SRZ ;  /* 0x0000000000307805 */ /* 0x000fe4000001ff00 */
[----:B------:R-:W-:Y:S02]  /*6190*/  CS2R R46, SRZ ;  /* 0x00000000002e7805 */ /* 0x000fe4000001ff00 */
[----:B------:R-:W-:Y:S01]  /*61a0*/  CS2R R44, SRZ ;  /* 0x00000000002c7805 */ /* 0x000fe2000001ff00 */
[----:B------:R-:W-:Y:S04]  /*61b0*/  @P5 IMAD R4, R85, -0x10, R4 ;  /* 0xfffffff055045824 */ /* 0x000fe800078e0204 */
[----:B------:R-:W-:Y:S05]  /*61c0*/  @P1 BRA `(.L_x_101) ;  /* 0x00000000000c1947 */ /* 0x000fea0003800000 */
[----:B------:R-:W-:Y:S04]  /*61d0*/  SHF.L.U32 R0, R81, 0x1f, RZ ;  /* 0x0000001f51007819 */ /* 0x000fe800000006ff */
[----:B------:R-:W1:Y:S02]  /*61e0*/  SYNCS.PHASECHK.TRANS64.TRYWAIT P1, [R2+URZ+0x50], R0 ;  /* 0x00005000020075a7 */ /* 0x000e6400080211ff */
[----:B-1----:R-:W-:Y:S05]  /*61f0*/  @!P1 BRA `(.L_x_102) ;  /* 0x0000004000409947 */ /* 0x002fea0003800000 */
.L_x_101:
[----:B------:R-:W-:Y:S05]  /*6200*/  BSYNC B0 ;  /* 0x0000000000007941 */ /* 0x000fea0003800000 */
.L_x_100:
[----:B------:R-:W-:Y:S01]  /*6210*/  ISETP.NE.AND P1, PT, R54, RZ, PT ;  /* 0x000000ff3600720c */ /* 0x000fe20003f25270 */
[----:B-1----:R-:W-:Y:S02]  /*6220*/  VIADD R2, R2, 0x70 ;  /* 0x0000007002027836 */ /* 0x002fe40000000000 */
[----:B------:R-:W-:Y:S02]  /*6230*/  IMAD.U32 R0, RZ, RZ, UR45 ;  /* 0x0000002dff007e24 */ /* 0x000fe4000f8e00ff */
[----:B------:R-:W-:Y:S03]  /*6240*/  VIADD R82, R82, 0x1 ;  /* 0x0000000152527836 */ /* 0x000fe60000000000 */
[----:B------:R-:W-:Y:S05]  /*6250*/  PRMT R0, R0, 0x654, R2 ;  /* 0x0000065400007816 */ /* 0x000fea0000000002 */
[----:B------:R1:W2:Y:S04]  /*6260*/  @P1 LDS.128 R48, [R5+UR44+0x200] ;  /* 0x0002002c05301984 */ /* 0x0002a80008000c00 */
[----:B------:R1:W4:Y:S01]  /*6270*/  @P1 LDS.128 R44, [R4+0x210] ;  /* 0x00021000042c1984 */ /* 0x0003220000000c00 */
[C---:B------:R-:W-:Y:S01]  /*6280*/  ISETP.NE.AND P1, PT, R82.reuse, 0x4, PT ;  /* 0x000000045200780c */ /* 0x040fe20003f25270 */
[----:B------:R-:W-:Y:S01]  /*6290*/  @!PT LDS RZ, [RZ] ;  /* 0x00000000fffff984 */ /* 0x000fe20000000800 */
[----:B------:R-:W-:Y:S01]  /*62a0*/  @!PT LDS RZ, [RZ] ;  /* 0x00000000fffff984 */ /* 0x000fe20000000800 */
[----:B------:R-:W-:Y:S01]  /*62b0*/  @!PT LDS RZ, [RZ] ;  /* 0x00000000fffff984 */ /* 0x000fe20000000800 */
[----:B------:R-:W-:Y:S01]  /*62c0*/  @!PT LDS RZ, [RZ] ;  /* 0x00000000fffff984 */ /* 0x000fe20000000800 */
[----:B------:R5:W-:Y:S06]  /*62d0*/  MEMBAR.ALL.CTA ;  /* 0x0000000000007992 */ /* 0x000bec0000008000 */
[----:B-----5:R-:W5:Y:S01]  /*62e0*/  FENCE.VIEW.ASYNC.S ;  /* 0x00000000000073c6 */ /* 0x020f620000000000 */
[----:B------:R-:W-:Y:S01]  /*62f0*/  SEL R82, R82, RZ, P1 ;  /* 0x000000ff52527207 */ /* 0x000fe20000800000 */
[----:B-----5:R5:W-:Y:S02]  /*6300*/  SYNCS.ARRIVE.TRANS64.RED.A1T0 RZ, [R0+URZ], RZ ;  /* 0x000000ff00ff79a7 */ /* 0x020be400081004ff */
[----:B-----5:R-:W-:Y:S04]  /*6310*/  SEL R0, RZ, 0x1, P1 ;  /* 0x00000001ff007807 */ /* 0x020fe80000800000 */
[----:B-12---:R-:W-:Y:S02]  /*6320*/  LOP3.LUT R81, R81, R0, RZ, 0x3c, !PT ;  /* 0x0000000051517212 */ /* 0x006fe400078e3cff */
.L_x_99:
[----:B------:R-:W-:Y:S05]  /*6330*/  BSYNC B1 ;  /* 0x0000000000017941 */ /* 0x000fea0003800000 */
.L_x_98:
[----:B------:R-:W-:Y:S04]  /*6340*/  SHF.R.U32.HI R0, RZ, 0x15, R39 ;  /* 0x00000015ff007819 */ /* 0x000fe80000011627 */
[----:B------:R-:W-:Y:S01]  /*6350*/  LOP3.LUT P1, RZ, R0, 0x3, R75, 0x48, !PT ;  /* 0x0000000300ff7812 */ /* 0x000fe2000782484b */
[----:B------:R-:W-:Y:S01]  /*6360*/  @!UPT UIADD3 URZ, UPT, UPT, URZ, URZ, URZ ;  /* 0x000000fffffff290 */ /* 0x000fe2000fffe0ff */
[----:B---3--:R-:W-:Y:S11]  /*6370*/  @P0 BRA `(.L_x_103) ;  /* 0x0000000000080947 */ /* 0x008ff60003800000 */
[----:B------:R-:W1:Y:S02]  /*6380*/  SYNCS.PHASECHK.TRANS64.TRYWAIT P0, [R52+URZ+0xc0], R3 ;  /* 0x0000c003340075a7 */ /* 0x000e6400080011ff */
[----:B-1----:R-:W-:Y:S05]  /*6390*/  @!P0 BRA `(.L_x_104) ;  /* 0x0000003c00ec8947 */ /* 0x002fea0003800000 */
.L_x_103:
[----:B------:R-:W-:Y:S05]  /*63a0*/  @!P1 BRA `(.L_x_105) ;  /* 0x0000000000409947 */ /* 0x000fea0003800000 */
[----:B------:R-:W2:Y:S01]  /*63b0*/  LDCU.64 UR8, c[0x4][0x78] ;  /* 0x01000f00ff0877ac */ /* 0x000ea20008000a00 */
[----:B-1----:R-:W-:Y:S01]  /*63c0*/  MOV R3, 0x0 ;  /* 0x0000000000037802 */ /* 0x002fe20000000f00 */
[----:B------:R-:W-:Y:S02]  /*63d0*/  HFMA2 R12, -RZ, RZ, 0, 5.9604644775390625e-08 ;  /* 0x00000001ff0c7431 */ /* 0x000fe400000001ff */
[----:B------:R-:W-:Y:S02]  /*63e0*/  IMAD.MOV.U32 R8, RZ, RZ, 0x192 ;  /* 0x00000192ff087424 */ /* 0x000fe400078e00ff */
[----:B------:R-:W-:Y:S01]  /*63f0*/  IMAD.MOV.U32 R13, RZ, RZ, RZ ;  /* 0x000000ffff0d7224 */ /* 0x000fe200078e00ff */
[----:B------:R-:W1:Y:S01]  /*6400*/  LDCU.64 UR6, c[0x4][0x80] ;  /* 0x01001000ff0677ac */ /* 0x000e620008000a00 */
[----:B------:R-:W3:Y:S01]  /*6410*/  LDC.64 R2, c[0x4][R3] ;  /* 0x0100000003027b82 */ /* 0x000ee20000000a00 */
[----:B------:R-:W5:Y:S01]  /*6420*/  LDCU.64 UR4, c[0x4][0x18] ;  /* 0x01000300ff0477ac */ /* 0x000f620008000a00 */
[----:B--2---:R-:W-:Y:S01]  /*6430*/  MOV R5, UR9 ;  /* 0x0000000900057c02 */ /* 0x004fe20008000f00 */
[----:B------:R-:W-:Y:S01]  /*6440*/  IMAD.U32 R4, RZ, RZ, UR8 ;  /* 0x00000008ff047e24 */ /* 0x000fe2000f8e00ff */
[----:B-1----:R-:W-:Y:S01]  /*6450*/  MOV R7, UR7 ;  /* 0x0000000700077c02 */ /* 0x002fe20008000f00 */
[----:B------:R-:W-:Y:S01]  /*6460*/  IMAD.U32 R6, RZ, RZ, UR6 ;  /* 0x00000006ff067e24 */ /* 0x000fe2000f8e00ff */
[----:B-----5:R-:W-:Y:S01]  /*6470*/  MOV R11, UR5 ;  /* 0x00000005000b7c02 */ /* 0x020fe20008000f00 */
[----:B------:R-:W-:Y:S02]  /*6480*/  IMAD.U32 R10, RZ, RZ, UR4 ;  /* 0x00000004ff0a7e24 */ /* 0x000fe4000f8e00ff */
[----:B------:R-:W-:Y:S07]  /*6490*/  LEPC R20, `(.L_x_105) ;  /* 0x000000001014794e */ /* 0x000fee0000000000 */
[----:B---34-:R-:W-:Y:S05]  /*64a0*/  CALL.ABS.NOINC R2 ;  /* 0x0000000002007343 */ /* 0x018fea0003c00000 */
.L_x_105:
[----:B------:R-:W-:Y:S05]  /*64b0*/  WARPSYNC.ALL ;  /* 0x0000000000007948 */ /* 0x000fea0003800000 */
[----:B------:R-:W-:Y:S01]  /*64c0*/  R2UR UR4, R39 ;  /* 0x00000000270472ca */ /* 0x000fe200000e0000 */
[----:B------:R-:W-:Y:S01]  /*64d0*/  BSSY.RECONVERGENT B0, `(.L_x_106) ;  /* 0x00000a0000007945 */ /* 0x000fe20003800200 */
[C---:B------:R-:W-:Y:S02]  /*64e0*/  SHF.L.U32 R2, R48.reuse, 0x10, RZ ;  /* 0x0000001030027819 */ /* 0x040fe400000006ff */
[C---:B-1----:R-:W-:Y:S02]  /*64f0*/  PRMT R3, R48.reuse, 0x8880, RZ ;  /* 0x0000888030037816 */ /* 0x042fe400000000ff */
[----:B------:R-:W-:Y:S02]  /*6500*/  SHF.L.U32 R41, R48, 0x8, RZ ;  /* 0x0000000830297819 */ /* 0x000fe400000006ff */
[----:B------:R-:W-:Y:S02]  /*6510*/  SHF.L.U32 R42, R49, 0x10, RZ ;  /* 0x00000010312a7819 */ /* 0x000fe400000006ff */
[----:B------:R-:W-:Y:S02]  /*6520*/  IADD3 R60, PT, PT, R69, UR44, RZ ;  /* 0x0000002c453c7c10 */ /* 0x000fe4000fffe0ff */
[----:B------:R-:W-:Y:S01]  /*6530*/  SHF.R.S32.HI R42, RZ, 0x18, R42 ;  /* 0x00000018ff2a7819 */ /* 0x000fe2000001142a */
[----:B------:R-:W-:Y:S01]  /*6540*/  LDTM.16dp32bit_t0_t15.x32 R4, tmem[UR4] ;  /* 0x00000004000479ee */ /* 0x000fe20008a80000 */
[----:B------:R-:W1:Y:S01]  /*6550*/  LDTM.16dp32bit_t16_t31.x32 R4, tmem[UR4+0x20] ;  /* 0x00002004000479ee */ /* 0x000e620008aa0000 */
[----:B------:R-:W-:Y:S02]  /*6560*/  SHF.L.U32 R55, R80, 0x4, RZ ;  /* 0x0000000450377819 */ /* 0x000fe400000006ff */
[----:B------:R-:W-:Y:S02]  /*6570*/  ISETP.NE.AND P0, PT, R87, RZ, PT ;  /* 0x000000ff5700720c */ /* 0x000fe40003f05270 */
[----:B------:R-:W-:Y:S02]  /*6580*/  IADD3 R89, PT, PT, R60, R55, RZ ;  /* 0x000000373c597210 */ /* 0x000fe40007ffe0ff */
[----:B------:R-:W-:Y:S01]  /*6590*/  ISETP.NE.AND P6, PT, R61, RZ, PT ;  /* 0x000000ff3d00720c */ /* 0x000fe20003fc5270 */
[C---:B-1----:R-:W-:Y:S01]  /*65a0*/  IMAD R0, R38.reuse, R4, RZ ;  /* 0x0000000426007224 */ /* 0x042fe200078e02ff */
[----:B------:R-:W-:Y:S01]  /*65b0*/  SHF.R.S32.HI R4, RZ, 0x18, R2 ;  /* 0x00000018ff047819 */ /* 0x000fe20000011402 */
[C---:B------:R-:W-:Y:S01]  /*65c0*/  IMAD R2, R38.reuse, R5, RZ ;  /* 0x0000000526027224 */ /* 0x040fe200078e02ff */
[----:B------:R-:W-:Y:S01]  /*65d0*/  SHF.R.S32.HI R5, RZ, 0x18, R41 ;  /* 0x00000018ff057819 */ /* 0x000fe20000011429 */
[----:B------:R-:W-:Y:S01]  /*65e0*/  IMAD R0, R3, R40, R0 ;  /* 0x0000002803007224 */ /* 0x000fe200078e0200 */
[----:B------:R-:W-:Y:S01]  /*65f0*/  PRMT R41, R49, 0x8880, RZ ;  /* 0x0000888031297816 */ /* 0x000fe200000000ff */
[----:B------:R-:W-:Y:S02]  /*6600*/  IMAD R3, R38, R6, RZ ;  /* 0x0000000626037224 */ /* 0x000fe400078e02ff */
[-C--:B------:R-:W-:Y:S01]  /*6610*/  IMAD R2, R4, R40.reuse, R2 ;  /* 0x0000002804027224 */ /* 0x080fe200078e0202 */
[----:B------:R-:W-:Y:S01]  /*6620*/  SHF.R.S32.HI R4, RZ, 0x18, R48 ;  /* 0x00000018ff047819 */ /* 0x000fe20000011430 */
[----:B------:R-:W-:Y:S02]  /*6630*/  IMAD R7, R38, R7, RZ ;  /* 0x0000000726077224 */ /* 0x000fe400078e02ff */
[-C--:B------:R-:W-:Y:S02]  /*6640*/  IMAD R3, R5, R40.reuse, R3 ;  /* 0x0000002805037224 */ /* 0x080fe400078e0203 */
[----:B------:R-:W-:Y:S02]  /*6650*/  IMAD R7, R4, R40, R7 ;  /* 0x0000002804077224 */ /* 0x000fe400078e0207 */
[C---:B------:R-:W-:Y:S02]  /*6660*/  IMAD R6, R38.reuse, R11, RZ ;  /* 0x0000000b26067224 */ /* 0x040fe400078e02ff */
[C---:B------:R-:W-:Y:S01]  /*6670*/  IMAD R11, R38.reuse, R16, RZ ;  /* 0x00000010260b7224 */ /* 0x040fe200078e02ff */
[----:B------:R-:W-:Y:S01]  /*6680*/  I2IP.S8.S32.SAT R56, R7, R3, RZ ;  /* 0x0000000307387239 */ /* 0x000fe200000014ff */
[C---:B------:R-:W-:Y:S02]  /*6690*/  IMAD R16, R38.reuse, R21, RZ ;  /* 0x0000001526107224 */ /* 0x040fe400078e02ff */
[----:B------:R-:W-:Y:S01]  /*66a0*/  IMAD R21, R38, R26, RZ ;  /* 0x0000001a26157224 */ /* 0x000fe200078e02ff */
[----:B------:R-:W-:Y:S01]  /*66b0*/  I2IP.S8.S32.SAT R56, R2, R0, R56 ;  /* 0x0000000002387239 */ /* 0x000fe20000001438 */
[C---:B------:R-:W-:Y:S01]  /*66c0*/  IMAD R26, R38.reuse, R31, RZ ;  /* 0x0000001f261a7224 */ /* 0x040fe200078e02ff */
[----:B------:R-:W-:Y:S01]  /*66d0*/  SHF.R.S32.HI R2, RZ, 0x18, R49 ;  /* 0x00000018ff027819 */ /* 0x000fe20000011431 */
[C---:B------:R-:W-:Y:S02]  /*66e0*/  IMAD R3, R38.reuse, R8, RZ ;  /* 0x0000000826037224 */ /* 0x040fe400078e02ff */
[----:B------:R-:W-:Y:S02]  /*66f0*/  IMAD.SHL.U32 R31, R49, 0x100, RZ ;  /* 0x00000100311f7824 */ /* 0x000fe400078e00ff */
[C---:B------:R-:W-:Y:S02]  /*6700*/  IMAD R8, R38.reuse, R13, RZ ;  /* 0x0000000d26087224 */ /* 0x040fe400078e02ff */
[C---:B------:R-:W-:Y:S01]  /*6710*/  IMAD R13, R38.reuse, R18, RZ ;  /* 0x00000012260d7224 */ /* 0x040fe200078e02ff */
[----:B------:R-:W-:Y:S01]  /*6720*/  SHF.R.S32.HI R0, RZ, 0x18, R31 ;  /* 0x00000018ff007819 */ /* 0x000fe2000001141f */
[----:B------:R-:W-:Y:S01]  /*6730*/  IMAD R18, R38, R23, RZ ;  /* 0x0000001726127224 */ /* 0x000fe200078e02ff */
[----:B------:R-:W-:Y:S01]  /*6740*/  SHF.L.U32 R31, R50, 0x10, RZ ;  /* 0x00000010321f7819 */ /* 0x000fe200000006ff */
[C---:B------:R-:W-:Y:S02]  /*6750*/  IMAD R4, R38.reuse, R9, RZ ;  /* 0x0000000926047224 */ /* 0x040fe400078e02ff */
[C---:B------:R-:W-:Y:S01]  /*6760*/  IMAD R23, R38.reuse, R28, RZ ;  /* 0x0000001c26177224 */ /* 0x040fe200078e02ff */
[----:B------:R-:W-:Y:S01]  /*6770*/  SHF.R.S32.HI R31, RZ, 0x18, R31 ;  /* 0x00000018ff1f7819 */ /* 0x000fe2000001141f */
[C---:B------:R-:W-:Y:S02]  /*6780*/  IMAD R7, R38.reuse, R12, RZ ;  /* 0x0000000c26077224 */ /* 0x040fe400078e02ff */
[----:B------:R-:W-:Y:S01]  /*6790*/  IMAD R28, R38, R33, RZ ;  /* 0x00000021261c7224 */ /* 0x000fe200078e02ff */
[----:B------:R-:W-:Y:S01]  /*67a0*/  PRMT R33, R50, 0x8880, RZ ;  /* 0x0000888032217816 */ /* 0x000fe200000000ff */
[----:B------:R-:W-:Y:S02]  /*67b0*/  IMAD R3, R41, R40, R3 ;  /* 0x0000002829037224 */ /* 0x000fe400078e0203 */
[C---:B------:R-:W-:Y:S02]  /*67c0*/  IMAD R12, R38.reuse, R17, RZ ;  /* 0x00000011260c7224 */ /* 0x040fe400078e02ff */
[C---:B------:R-:W-:Y:S02]  /*67d0*/  IMAD R5, R38.reuse, R10, RZ ;  /* 0x0000000a26057224 */ /* 0x040fe400078e02ff */
[----:B------:R-:W-:Y:S02]  /*67e0*/  IMAD R17, R38, R22, RZ ;  /* 0x0000001626117224 */ /* 0x000fe400078e02ff */
[----:B------:R-:W-:Y:S02]  /*67f0*/  IMAD R4, R42, R40, R4 ;  /* 0x000000282a047224 */ /* 0x000fe400078e0204 */
[C---:B------:R-:W-:Y:S02]  /*6800*/  IMAD R22, R38.reuse, R27, RZ ;  /* 0x0000001b26167224 */ /* 0x040fe400078e02ff */
[----:B------:R-:W-:Y:S01]  /*6810*/  IMAD R27, R38, R32, RZ ;  /* 0x00000020261b7224 */ /* 0x000fe200078e02ff */
[----:B------:R-:W-:Y:S01]  /*6820*/  SHF.L.U32 R32, R50, 0x8, RZ ;  /* 0x0000000832207819 */ /* 0x000fe200000006ff */
[-C--:B------:R-:W-:Y:S02]  /*6830*/  IMAD R5, R0, R40.reuse, R5 ;  /* 0x0000002800057224 */ /* 0x080fe400078e0205 */
[----:B------:R-:W-:Y:S01]  /*6840*/  IMAD.MOV.U32 R0, RZ, RZ, R33 ;  /* 0x000000ffff007224 */ /* 0x000fe200078e0021 */
[----:B------:R-:W-:Y:S01]  /*6850*/  SHF.R.S32.HI R32, RZ, 0x18, R32 ;  /* 0x00000018ff207819 */ /* 0x000fe20000011420 */
[-C--:B------:R-:W-:Y:S01]  /*6860*/  IMAD R6, R2, R40.reuse, R6 ;  /* 0x0000002802067224 */ /* 0x080fe200078e0206 */
[----:B------:R-:W-:Y:S01]  /*6870*/  SHF.R.S32.HI R2, RZ, 0x18, R50 ;  /* 0x00000018ff027819 */ /* 0x000fe20000011432 */
[----:B------:R-:W-:Y:S01]  /*6880*/  IMAD R7, R0, R40, R7 ;  /* 0x0000002800077224 */ /* 0x000fe200078e0207 */
[----:B------:R-:W-:Y:S01]  /*6890*/  PRMT R0, R51, 0x8880, RZ ;  /* 0x0000888033007816 */ /* 0x000fe200000000ff */
[----:B------:R-:W-:Y:S01]  /*68a0*/  IMAD R9, R38, R14, RZ ;  /* 0x0000000e26097224 */ /* 0x000fe200078e02ff */
[----:B------:R-:W-:Y:S01]  /*68b0*/  I2IP.S8.S32.SAT R6, R6, R5, RZ ;  /* 0x0000000506067239 */ /* 0x000fe200000014ff */
[-C--:B------:R-:W-:Y:S01]  /*68c0*/  IMAD R8, R31, R40.reuse, R8 ;  /* 0x000000281f087224 */ /* 0x080fe200078e0208 */
[C---:B------:R-:W-:Y:S01]  /*68d0*/  SHF.L.U32 R31, R51.reuse, 0x8, RZ ;  /* 0x00000008331f7819 */ /* 0x040fe200000006ff */
[----:B------:R-:W-:Y:S01]  /*68e0*/  IMAD R10, R38, R15, RZ ;  /* 0x0000000f260a7224 */ /* 0x000fe200078e02ff */
[----:B------:R-:W-:Y:S01]  /*68f0*/  I2IP.S8.S32.SAT R57, R4, R3, R6 ;  /* 0x0000000304397239 */ /* 0x000fe20000001406 */
[-C--:B------:R-:W-:Y:S01]  /*6900*/  IMAD R9, R32, R40.reuse, R9 ;  /* 0x0000002820097224 */ /* 0x080fe200078e0209 */
[----:B------:R-:W-:Y:S01]  /*6910*/  SHF.R.S32.HI R5, RZ, 0x18, R31 ;  /* 0x00000018ff057819 */ /* 0x000fe2000001141f */
[-C--:B------:R-:W-:Y:S01]  /*6920*/  IMAD R10, R2, R40.reuse, R10 ;  /* 0x00000028020a7224 */ /* 0x080fe200078e020a */
[----:B------:R-:W-:Y:S01]  /*6930*/  SHF.L.U32 R2, R51, 0x10, RZ ;  /* 0x0000001033027819 */ /* 0x000fe200000006ff */
[----:B------:R-:W-:Y:S01]  /*6940*/  IMAD R11, R0, R40, R11 ;  /* 0x00000028000b7224 */ /* 0x000fe200078e020b */
[----:B------:R-:W-:Y:S01]  /*6950*/  SHF.R.S32.HI R0, RZ, 0x18, R51 ;  /* 0x00000018ff007819 */ /* 0x000fe20000011433 */
[C---:B------:R-:W-:Y:S01]  /*6960*/  IMAD R15, R38.reuse, R20, RZ ;  /* 0x00000014260f7224 */ /* 0x040fe200078e02ff */
[----:B------:R-:W-:Y:S01]  /*6970*/  SHF.R.S32.HI R2, RZ, 0x18, R2 ;  /* 0x00000018ff027819 */ /* 0x000fe20000011402 */
[C---:B------:R-:W-:Y:S01]  /*6980*/  IMAD R14, R38.reuse, R19, RZ ;  /* 0x00000013260e7224 */ /* 0x040fe200078e02ff */
[C---:B----4-:R-:W-:Y:S01]  /*6990*/  SHF.L.U32 R4, R45.reuse, 0x10, RZ ;  /* 0x000000102d047819 */ /* 0x050fe200000006ff */
[----:B------:R-:W-:Y:S01]  /*69a0*/  IMAD R19, R38, R24, RZ ;  /* 0x0000001826137224 */ /* 0x000fe200078e02ff */
[----:B------:R-:W-:Y:S01]  /*69b0*/  PRMT R3, R45, 0x8880, RZ ;  /* 0x000088802d037816 */ /* 0x000fe200000000ff */
[-C--:B------:R-:W-:Y:S01]  /*69c0*/  IMAD R12, R2, R40.reuse, R12 ;  /* 0x00000028020c7224 */ /* 0x080fe200078e020c */
[----:B------:R-:W-:Y:S01]  /*69d0*/  PRMT R2, R44, 0x8880, RZ ;  /* 0x000088802c027816 */ /* 0x000fe200000000ff */
[-C--:B------:R-:W-:Y:S01]  /*69e0*/  IMAD R13, R5, R40.reuse, R13 ;  /* 0x00000028050d7224 */ /* 0x080fe200078e020d */
[----:B------:R-:W-:Y:S01]  /*69f0*/  SHF.R.S32.HI R4, RZ, 0x18, R4 ;  /* 0x00000018ff047819 */ /* 0x000fe20000011404 */
[----:B------:R-:W-:Y:S01]  /*6a00*/  IMAD R14, R0, R40, R14 ;  /* 0x00000028000e7224 */ /* 0x000fe200078e020e */
[----:B------:R-:W-:Y:S01]  /*6a10*/  MOV R0, R2 ;  /* 0x0000000200007202 */ /* 0x000fe20000000f00 */
[----:B------:R-:W-:Y:S01]  /*6a20*/  IMAD.U32 R5, R44, 0x10000, RZ ;  /* 0x000100002c057824 */ /* 0x000fe200078e00ff */
[----:B------:R-:W-:Y:S01]  /*6a30*/  I2IP.S8.S32.SAT R9, R10, R9, RZ ;  /* 0x000000090a097239 */ /* 0x000fe200000014ff */
[----:B------:R-:W-:Y:S01]  /*6a40*/  IMAD R20, R38, R25, RZ ;  /* 0x0000001926147224 */ /* 0x000fe200078e02ff */
[----:B------:R-:W-:Y:S01]  /*6a50*/  I2IP.S8.S32.SAT R13, R14, R13, RZ ;  /* 0x0000000d0e0d7239 */ /* 0x000fe200000014ff */
[----:B------:R-:W-:Y:S01]  /*6a60*/  IMAD R15, R0, R40, R15 ;  /* 0x00000028000f7224 */ /* 0x000fe200078e020f */
[----:B------:R-:W-:Y:S01]  /*6a70*/  SHF.R.S32.HI R2, RZ, 0x18, R5 ;  /* 0x00000018ff027819 */ /* 0x000fe20000011405 */
[----:B------:R-:W-:Y:S01]  /*6a80*/  IMAD R24, R38, R29, RZ ;  /* 0x0000001d26187224 */ /* 0x000fe200078e02ff */
[----:B------:R-:W-:Y:S01]  /*6a90*/  SHF.L.U32 R0, R44, 0x8, RZ ;  /* 0x000000082c007819 */ /* 0x000fe200000006ff */
[----:B------:R-:W-:Y:S01]  /*6aa0*/  IMAD R25, R38, R30, RZ ;  /* 0x0000001e26197224 */ /* 0x000fe200078e02ff */
[----:B------:R-:W-:Y:S01]  /*6ab0*/  I2IP.S8.S32.SAT R58, R8, R7, R9 ;  /* 0x00000007083a7239 */ /* 0x000fe20000001409 */
[----:B------:R-:W-:Y:S01]  /*6ac0*/  IMAD R16, R2, R40, R16 ;  /* 0x0000002802107224 */ /* 0x000fe200078e0210 */
[----:B------:R-:W-:Y:S01]  /*6ad0*/  SHF.R.S32.HI R0, RZ, 0x18, R0 ;  /* 0x00000018ff007819 */ /* 0x000fe20000011400 */
[----:B------:R-:W-:Y:S01]  /*6ae0*/  IMAD R29, R38, R34, RZ ;  /* 0x00000022261d7224 */ /* 0x000fe200078e02ff */
[----:B------:R-:W-:Y:S01]  /*6af0*/  SHF.R.S32.HI R2, RZ, 0x18, R44 ;  /* 0x00000018ff027819 */ /* 0x000fe2000001142c */
[----:B------:R-:W-:Y:S01]  /*6b00*/  IMAD.SHL.U32 R5, R45, 0x100, RZ ;  /* 0x000001002d057824 */ /* 0x000fe200078e00ff */
[----:B------:R-:W-:Y:S01]  /*6b10*/  I2IP.S8.S32.SAT R59, R12, R11, R13 ;  /* 0x0000000b0c3b7239 */ /* 0x000fe2000000140d */
[-C--:B------:R-:W-:Y:S02]  /*6b20*/  IMAD R17, R0, R40.reuse, R17 ;  /* 0x0000002800117224 */ /* 0x080fe400078e0211 */
[-C--:B------:R-:W-:Y:S01]  /*6b30*/  IMAD R18, R2, R40.reuse, R18 ;  /* 0x0000002802127224 */ /* 0x080fe200078e0212 */
[----:B------:R-:W-:Y:S01]  /*6b40*/  SHF.R.S32.HI R0, RZ, 0x18, R5 ;  /* 0x00000018ff007819 */ /* 0x000fe20000011405 */
[-C--:B------:R-:W-:Y:S01]  /*6b50*/  IMAD R19, R3, R40.reuse, R19 ;  /* 0x0000002803137224 */ /* 0x080fe200078e0213 */
[----:B------:R-:W-:Y:S01]  /*6b60*/  SHF.R.S32.HI R2, RZ, 0x18, R45 ;  /* 0x00000018ff027819 */ /* 0x000fe2000001142d */
[-C--:B------:R-:W-:Y:S01]  /*6b70*/  IMAD R20, R4, R40.reuse, R20 ;  /* 0x0000002804147224 */ /* 0x080fe200078e0214 */
[----:B------:R-:W-:Y:S01]  /*6b80*/  SHF.L.U32 R4, R46, 0x10, RZ ;  /* 0x000000102e047819 */ /* 0x000fe200000006ff */
[-C--:B------:R-:W-:Y:S01]  /*6b90*/  IMAD R21, R0, R40.reuse, R21 ;  /* 0x0000002800157224 */ /* 0x080fe200078e0215 */
[C---:B------:R-:W-:Y:S01]  /*6ba0*/  PRMT R0, R46.reuse, 0x8880, RZ ;  /* 0x000088802e007816 */ /* 0x040fe200000000ff */
[----:B------:R1:W-:Y:S01]  /*6bb0*/  STS.128 [R69+UR44+0x4200], R56 ;  /* 0x0042003845007988 */ /* 0x0003e20008000c2c */
[----:B------:R-:W-:Y:S01]  /*6bc0*/  SHF.L.U32 R3, R46, 0x8, RZ ;  /* 0x000000082e037819 */ /* 0x000fe200000006ff */
[-C--:B------:R-:W-:Y:S01]  /*6bd0*/  IMAD R22, R2, R40.reuse, R22 ;  /* 0x0000002802167224 */ /* 0x080fe200078e0216 */
[----:B------:R-:W-:Y:S01]  /*6be0*/  SHF.R.S32.HI R2, RZ, 0x18, R4 ;  /* 0x00000018ff027819 */ /* 0x000fe20000011404 */
[-C--:B------:R-:W-:Y:S01]  /*6bf0*/  IMAD R23, R0, R40.reuse, R23 ;  /* 0x0000002800177224 */ /* 0x080fe200078e0217 */
[----:B------:R-:W-:Y:S01]  /*6c00*/  SHF.R.S32.HI R3, RZ, 0x18, R3 ;  /* 0x00000018ff037819 */ /* 0x000fe20000011403 */
[----:B------:R-:W-:Y:S01]  /*6c10*/  IMAD R30, R38, R35, RZ ;  /* 0x00000023261e7224 */ /* 0x000fe200078e02ff */
[----:B------:R-:W-:Y:S01]  /*6c20*/  SHF.R.S32.HI R0, RZ, 0x18, R46 ;  /* 0x00000018ff007819 */ /* 0x000fe2000001142e */
[-C--:B------:R-:W-:Y:S01]  /*6c30*/  IMAD R24, R2, R40.reuse, R24 ;  /* 0x0000002802187224 */ /* 0x080fe200078e0218 */
[----:B------:R-:W-:Y:S01]  /*6c40*/  PRMT R2, R47, 0x8880, RZ ;  /* 0x000088802f027816 */ /* 0x000fe200000000ff */
[-C--:B------:R-:W-:Y:S01]  /*6c50*/  IMAD R25, R3, R40.reuse, R25 ;  /* 0x0000002803197224 */ /* 0x080fe200078e0219 */
[C---:B------:R-:W-:Y:S01]  /*6c60*/  SHF.L.U32 R3, R47.reuse, 0x10, RZ ;  /* 0x000000102f037819 */ /* 0x040fe200000006ff */
[----:B------:R-:W-:Y:S01]  /*6c70*/  IMAD.SHL.U32 R4, R47, 0x100, RZ ;  /* 0x000001002f047824 */ /* 0x000fe200078e00ff */
[----:B------:R-:W-:Y:S01]  /*6c80*/  SHF.R.S32.HI R5, RZ, 0x18, R47 ;  /* 0x00000018ff057819 */ /* 0x000fe2000001142f */
[-C--:B------:R-:W-:Y:S01]  /*6c90*/  IMAD R26, R0, R40.reuse, R26 ;  /* 0x00000028001a7224 */ /* 0x080fe200078e021a */
[----:B------:R-:W-:Y:S01]  /*6ca0*/  SHF.R.S32.HI R3, RZ, 0x18, R3 ;  /* 0x00000018ff037819 */ /* 0x000fe20000011403 */
[-C--:B------:R-:W-:Y:S01]  /*6cb0*/  IMAD R27, R2, R40.reuse, R27 ;  /* 0x00000028021b7224 */ /* 0x080fe200078e021b */
[----:B------:R-:W-:Y:S02]  /*6cc0*/  SHF.R.S32.HI R4, RZ, 0x18, R4 ;  /* 0x00000018ff047819 */ /* 0x000fe40000011404 */
[----:B------:R-:W-:Y:S01]  /*6cd0*/  I2IP.S8.S32.SAT R17, R18, R17, RZ ;  /* 0x0000001112117239 */ /* 0x000fe200000014ff */
[-C--:B------:R-:W-:Y:S01]  /*6ce0*/  IMAD R28, R3, R40.reuse, R28 ;  /* 0x00000028031c7224 */ /* 0x080fe200078e021c */
[----:B------:R-:W-:Y:S01]  /*6cf0*/  I2IP.S8.S32.SAT R21, R22, R21, RZ ;  /* 0x0000001516157239 */ /* 0x000fe200000014ff */
[-C--:B------:R-:W-:Y:S01]  /*6d00*/  IMAD R29, R4, R40.reuse, R29 ;  /* 0x00000028041d7224 */ /* 0x080fe200078e021d */
[----:B------:R-:W-:Y:S01]  /*6d10*/  I2IP.S8.S32.SAT R16, R16, R15, R17 ;  /* 0x0000000f10107239 */ /* 0x000fe20000001411 */
[----:B------:R-:W-:Y:S01]  /*6d20*/  IMAD R30, R5, R40, R30 ;  /* 0x00000028051e7224 */ /* 0x000fe200078e021e */
[----:B------:R-:W-:Y:S02]  /*6d30*/  I2IP.S8.S32.SAT R17, R20, R19, R21 ;  /* 0x0000001314117239 */ /* 0x000fe40000001415 */
[----:B------:R-:W-:Y:S02]  /*6d40*/  I2IP.S8.S32.SAT R18, R26, R25, RZ ;  /* 0x000000191a127239 */ /* 0x000fe400000014ff */
[----:B------:R-:W-:Y:S02]  /*6d50*/  I2IP.S8.S32.SAT R19, R30, R29, RZ ;  /* 0x0000001d1e137239 */ /* 0x000fe400000014ff */
[----:B------:R-:W-:Y:S02]  /*6d60*/  I2IP.S8.S32.SAT R18, R24, R23, R18 ;  /* 0x0000001718127239 */ /* 0x000fe40000001412 */
[----:B------:R-:W-:Y:S02]  /*6d70*/  I2IP.S8.S32.SAT R19, R28, R27, R19 ;  /* 0x0000001b1c137239 */ /* 0x000fe40000001413 */
[----:B------:R-:W-:Y:S02]  /*6d80*/  LEA R0, R82, UR44, 0x3 ;  /* 0x0000002c52007c11 */ /* 0x000fe4000f8e18ff */
[----:B------:R-:W-:Y:S01]  /*6d90*/  @P6 SHF.L.U32 R2, R81, 0x1f, RZ ;  /* 0x0000001f51026819 */ /* 0x000fe200000006ff */
[----:B------:R1:W-:Y:S01]  /*6da0*/  STS.128 [R89+0x4210], R16 ;  /* 0x0042101059007388 */ /* 0x0003e20000000c00 */
[----:B------:R-:W-:Y:S01]  /*6db0*/  @!PT LDS RZ, [RZ] ;  /* 0x00000000fffff984 */ /* 0x000fe20000000800 */
[----:B------:R-:W-:Y:S01]  /*6dc0*/  @!PT LDS RZ, [RZ] ;  /* 0x00000000fffff984 */ /* 0x000fe20000000800 */
[----:B------:R-:W-:Y:S01]  /*6dd0*/  @!PT LDS RZ, [RZ] ;  /* 0x00000000fffff984 */ /* 0x000fe20000000800 */
[----:B------:R-:W-:Y:S01]  /*6de0*/  @!PT LDS RZ, [RZ] ;  /* 0x00000000fffff984 */ /* 0x000fe20000000800 */
[----:B------:R2:W-:Y:S07]  /*6df0*/  MEMBAR.ALL.CTA ;  /* 0x0000000000007992 */ /* 0x0005ee0000008000 */
[----:B--2---:R-:W2:Y:S02]  /*6e00*/  FENCE.VIEW.ASYNC.S ;  /* 0x00000000000073c6 */ /* 0x004ea40000000000 */
[----:B--2---:R-:W-:Y:S06]  /*6e10*/  BAR.SYNC.DEFER_BLOCKING 0x1, 0x80 ;  /* 0x0042000000007b1d */ /* 0x004fec0000010000 */
[----:B------:R-:W-:Y:S05]  /*6e20*/  @P0 BRA `(.L_x_107) ;  /* 0x0000000000280947 */ /* 0x000fea0003800000 */
[----:B------:R-:W-:Y:S01]  /*6e30*/  UIADD3 UR4, UPT, UPT, UR44, 0x4200, URZ ;  /* 0x000042002c047890 */ /* 0x000fe2000fffe0ff */
[----:B------:R-:W-:Y:S05]  /*6e40*/  UMOV UR51, UR36 ;  /* 0x0000002400337c82 */ /* 0x000fea0008000000 */
[----:B------:R-:W-:Y:S01]  /*6e50*/  MOV R86, UR4 ;  /* 0x0000000400567c02 */ /* 0x000fe20008000f00 */
[----:B------:R-:W-:Y:S03]  /*6e60*/  UIADD3 UR4, UP0, UPT, UR62, 0x680, URZ ;  /* 0x000006803e047890 */ /* 0x000fe6000ff1e0ff */
[----:B------:R-:W-:Y:S01]  /*6e70*/  R2UR UR48, R86 ;  /* 0x00000000563072ca */ /* 0x000fe200000e0000 */
[----:B------:R-:W-:Y:S11]  /*6e80*/  UIADD3.X UR5, UPT, UPT, URZ, UR63, URZ, UP0, !UPT ;  /* 0x0000003fff057290 */ /* 0x000ff600087fe4ff */
[----:B------:R-:W-:Y:S01]  /*6e90*/  @!UPT UIADD3 URZ, UPT, UPT, URZ, URZ, URZ ;  /* 0x000000fffffff290 */ /* 0x000fe2000fffe0ff */
[----:B------:R2:W-:Y:S01]  /*6ea0*/  UTMASTG.3D [UR48], [UR4] ;  /* 0x00000030040073b5 */ /* 0x0005e20008010000 */
[----:B------:R0:W-:Y:S01]  /*6eb0*/  UTMACMDFLUSH ;  /* 0x00000000000079b7 */ /* 0x0001e20000000000 */
[----:B--2---:R-:W-:Y:S04]  /*6ec0*/  DEPBAR.LE SB0, 0x1 ;  /* 0x000080400000791a */ /* 0x004fe80000000000 */
.L_x_107:
[----:B------:R-:W-:Y:S05]  /*6ed0*/  BSYNC.RECONVERGENT B0 ;  /* 0x0000000000007941 */ /* 0x000fea0003800200 */
.L_x_106:
[----:B------:R-:W-:Y:S06]  /*6ee0*/  BAR.SYNC.DEFER_BLOCKING 0x1, 0x80 ;  /* 0x0042000000007b1d */ /* 0x000fec0000010000 */
[----:B------:R-:W2:Y:S01]  /*6ef0*/  @P6 SYNCS.PHASECHK.TRANS64.TRYWAIT P0, [R0+URZ+0x50], R2 ;  /* 0x00005002000065a7 */ /* 0x000ea200080011ff */
[----:B------:R-:W-:Y:S01]  /*6f00*/  BSSY B1, `(.L_x_108) ;  /* 0x000001f000017945 */ /* 0x000fe20003800000 */
[----:B--2---:R-:W-:Y:S03]  /*6f10*/  @P6 SEL R53, RZ, 0x1, !P0 ;  /* 0x00000001ff356807 */ /* 0x004fe60004000000 */
[----:B------:R-:W-:Y:S05]  /*6f20*/  @!P6 BRA `(.L_x_109) ;  /* 0x000000000070e947 */ /* 0x000fea0003800000 */
[----:B------:R-:W-:Y:S01]  /*6f30*/  ISETP.NE.AND P1, PT, R54, RZ, PT ;  /* 0x000000ff3600720c */ /* 0x000fe20003f25270 */
[----:B------:R-:W-:Y:S01]  /*6f40*/  BSSY B0, `(.L_x_110) ;  /* 0x0000008000007945 */ /* 0x000fe20003800000 */
[----:B------:R-:W-:Y:S11]  /*6f50*/  ISETP.NE.AND P0, PT, R53, RZ, PT ;  /* 0x000000ff3500720c */ /* 0x000ff60003f05270 */
[----:B------:R-:W-:Y:S04]  /*6f60*/  @P1 IMAD R4, R82, 0x1000, R60 ;  /* 0x0000100052041824 */ /* 0x000fe800078e023c */
[----:B------:R-:W-:Y:S01]  /*6f70*/  @P1 IMAD.IADD R3, R55, 0x1, R4 ;  /* 0x0000000137031824 */ /* 0x000fe200078e0204 */
[----:B------:R-:W-:Y:S06]  /*6f80*/  @P0 BRA `(.L_x_111) ;  /* 0x00000000000c0947 */ /* 0x000fec0003800000 */
[----:B------:R-:W-:Y:S04]  /*6f90*/  SHF.L.U32 R2, R81, 0x1f, RZ ;  /* 0x0000001f51027819 */ /* 0x000fe800000006ff */
[----:B------:R-:W2:Y:S02]  /*6fa0*/  SYNCS.PHASECHK.TRANS64.TRYWAIT P0, [R0+URZ+0x50], R2 ;  /* 0x00005002000075a7 */ /* 0x000ea400080011ff */
[----:B--2---:R-:W-:Y:S05]  /*6fb0*/  @!P0 BRA `(.L_x_112) ;  /* 0x0000003000f88947 */ /* 0x004fea0003800000 */
.L_x_111:
[----:B------:R-:W-:Y:S05]  /*6fc0*/  BSYNC B0 ;  /* 0x0000000000007941 */ /* 0x000fea0003800000 */
.L_x_110:
[----:B------:R-:W-:Y:S01]  /*6fd0*/  ISETP.NE.AND P0, PT, R54, RZ, PT ;  /* 0x000000ff3600720c */ /* 0x000fe20003f05270 */
[----:B--2---:R-:W-:Y:S02]  /*6fe0*/  VIADD R2, R0, 0x70 ;  /* 0x0000007000027836 */ /* 0x004fe40000000000 */
[----:B------:R-:W-:Y:S02]  /*6ff0*/  IMAD.U32 R0, RZ, RZ, UR45 ;  /* 0x0000002dff007e24 */ /* 0x000fe4000f8e00ff */
[----:B------:R-:W-:Y:S03]  /*7000*/  VIADD R82, R82, 0x1 ;  /* 0x0000000152527836 */ /* 0x000fe60000000000 */
[----:B------:R-:W-:Y:S05]  /*7010*/  PRMT R0, R0, 0x654, R2 ;  /* 0x0000065400007816 */ /* 0x000fea0000000002 */
[----:B------:R2:W3:Y:S04]  /*7020*/  @P0 LDS.128 R48, [R4+0x200] ;  /* 0x0002000004300984 */ /* 0x0004e80000000c00 */
        /* <DEDUP_REMOVED lines=11> */
[----:B--23--:R-:W-:Y:S02]  /*70e0*/  LOP3.LUT R81, R81, R0, RZ, 0x3c, !PT ;  /* 0x0000000051517212 */ /* 0x00cfe400078e3cff */
.L_x_109:
[----:B------:R-:W-:Y:S05]  /*70f0*/  BSYNC B1 ;  /* 0x0000000000017941 */ /* 0x000fea0003800000 */
.L_x_108:
[----:B------:R-:W-:Y:S05]  /*7100*/  VIADD R0, R39, 0x40 ;  /* 0x0000004027007836 */ /* 0x000fea0000000000 */
[----:B------:R-:W-:Y:S04]  /*7110*/  SHF.R.U32.HI R0, RZ, 0x15, R0 ;  /* 0x00000015ff007819 */ /* 0x000fe80000011600 */
[----:B------:R-:W-:Y:S11]  /*7120*/  LOP3.LUT P0, RZ, R0, 0x3, R75, 0x48, !PT ;  /* 0x0000000300ff7812 */ /* 0x000ff6000780484b */
[----:B------:R-:W-:Y:S02]  /*7130*/  @!UPT UIADD3 URZ, UPT, UPT, URZ, URZ, URZ ;  /* 0x000000fffffff290 */ /* 0x000fe4000fffe0ff */
[----:B------:R-:W-:Y:S05]  /*7140*/  @!P0 BRA `(.L_x_113) ;  /* 0x0000000000408947 */ /* 0x000fea0003800000 */
[----:B------:R-:W2:Y:S01]  /*7150*/  LDCU.64 UR8, c[0x4][0x78] ;  /* 0x01000f00ff0877ac */ /* 0x000ea20008000a00 */
[----:B------:R-:W-:Y:S01]  /*7160*/  MOV R3, 0x0 ;  /* 0x0000000000037802 */ /* 0x000fe20000000f00 */
[----:B------:R-:W-:Y:S02]  /*7170*/  HFMA2 R12, -RZ, RZ, 0, 5.9604644775390625e-08 ;  /* 0x00000001ff0c7431 */ /* 0x000fe400000001ff */
[----:B------:R-:W-:Y:S02]  /*7180*/  IMAD.MOV.U32 R8, RZ, RZ, 0x192 ;  /* 0x00000192ff087424 */ /* 0x000fe400078e00ff */
[----:B------:R-:W-:Y:S01]  /*7190*/  IMAD.MOV.U32 R13, RZ, RZ, RZ ;  /* 0x000000ffff0d7224 */ /* 0x000fe200078e00ff */
[----:B------:R-:W3:Y:S01]  /*71a0*/  LDCU.64 UR6, c[0x4][0x80] ;  /* 0x01001000ff0677ac */ /* 0x000ee20008000a00 */
[----:B------:R-:W1:Y:S01]  /*71b0*/  LDC.64 R2, c[0x4][R3] ;  /* 0x0100000003027b82 */ /* 0x000e620000000a00 */
[----:B------:R-:W5:Y:S01]  /*71c0*/  LDCU.64 UR4, c[0x4][0x18] ;  /* 0x01000300ff0477ac */ /* 0x000f620008000a00 */
[----:B--2---:R-:W-:Y:S01]  /*71d0*/  MOV R5, UR9 ;  /* 0x0000000900057c02 */ /* 0x004fe20008000f00 */
[----:B------:R-:W-:Y:S01]  /*71e0*/  IMAD.U32 R4, RZ, RZ, UR8 ;  /* 0x00000008ff047e24 */ /* 0x000fe2000f8e00ff */
[----:B---3--:R-:W-:Y:S01]  /*71f0*/  MOV R7, UR7 ;  /* 0x0000000700077c02 */ /* 0x008fe20008000f00 */
[----:B------:R-:W-:Y:S01]  /*7200*/  IMAD.U32 R6, RZ, RZ, UR6 ;  /* 0x00000006ff067e24 */ /* 0x000fe2000f8e00ff */
[----:B-----5:R-:W-:Y:S01]  /*7210*/  MOV R11, UR5 ;  /* 0x00000005000b7c02 */ /* 0x020fe20008000f00 */
[----:B------:R-:W-:Y:S02]  /*7220*/  IMAD.U32 R10, RZ, RZ, UR4 ;  /* 0x00000004ff0a7e24 */ /* 0x000fe4000f8e00ff */
[----:B------:R-:W-:Y:S07]  /*7230*/  LEPC R20, `(.L_x_113) ;  /* 0x000000001014794e */ /* 0x000fee0000000000 */
[----:B-1--4-:R-:W-:Y:S05]  /*7240*/  CALL.ABS.NOINC R2 ;  /* 0x0000000002007343 */ /* 0x012fea0003c00000 */
.L_x_113:
[C---:B------:R-:W-:Y:S01]  /*7250*/  SHF.L.U32 R2, R48.reuse, 0x10, RZ ;  /* 0x0000001030027819 */ /* 0x040fe200000006ff */
[----:B------:R-:W-:Y:S05]  /*7260*/  WARPSYNC.ALL ;  /* 0x0000000000007948 */ /* 0x000fea0003800000 */
[----:B------:R-:W-:Y:S01]  /*7270*/  R2UR UR4, R39 ;  /* 0x00000000270472ca */ /* 0x000fe200000e0000 */
[----:B------:R-:W-:Y:S01]  /*7280*/  BSSY.RECONVERGENT B0, `(.L_x_114) ;  /* 0x0000099000007945 */ /* 0x000fe20003800200 */
[C---:B------:R-:W-:Y:S02]  /*7290*/  PRMT R3, R48.reuse, 0x8880, RZ ;  /* 0x0000888030037816 */ /* 0x040fe400000000ff */
[----:B------:R-:W-:Y:S02]  /*72a0*/  SHF.L.U32 R41, R48, 0x8, RZ ;  /* 0x0000000830297819 */ /* 0x000fe400000006ff */
[C---:B------:R-:W-:Y:S02]  /*72b0*/  SHF.L.U32 R42, R49.reuse, 0x10, RZ ;  /* 0x00000010312a7819 */ /* 0x040fe400000006ff */
[----:B------:R-:W-:Y:S02]  /*72c0*/  SHF.L.U32 R43, R49, 0x8, RZ ;  /* 0x00000008312b7819 */ /* 0x000fe400000006ff */
[----:B------:R-:W-:Y:S02]  /*72d0*/  SHF.R.S32.HI R42, RZ, 0x18, R42 ;  /* 0x00000018ff2a7819 */ /* 0x000fe4000001142a */
[----:B------:R-:W-:Y:S01]  /*72e0*/  SHF.R.S32.HI R43, RZ, 0x18, R43 ;  /* 0x00000018ff2b7819 */ /* 0x000fe2000001142b */
[----:B-1----:R-:W-:Y:S01]  /*72f0*/  LDTM.16dp32bit_t0_t15.x32 R4, tmem[UR4+0x40] ;  /* 0x00004004000479ee */ /* 0x002fe20008a80000 */
[----:B------:R-:W1:Y:S01]  /*7300*/  LDTM.16dp32bit_t16_t31.x32 R4, tmem[UR4+0x60] ;  /* 0x00006004000479ee */ /* 0x000e620008aa0000 */
[----:B------:R-:W-:Y:S02]  /*7310*/  ISETP.NE.AND P0, PT, R87, RZ, PT ;  /* 0x000000ff5700720c */ /* 0x000fe40003f05270 */
        /* <DEDUP_REMOVED lines=16> */
[----:B------:R-:W-:Y:S01]  /*7420*/  IMAD R5, R38, R9, RZ ;  /* 0x0000000926057224 */ /* 0x000fe200078e02ff */
[----:B------:R-:W-:Y:S01]  /*7430*/  PRMT R7, R50, 0x8880, RZ ;  /* 0x0000888032077816 */ /* 0x000fe200000000ff */
[----:B------:R-:W-:Y:S01]  /*7440*/  IMAD R12, R38, R16, RZ ;  /* 0x00000010260c7224 */ /* 0x000fe200078e02ff */
[----:B------:R-:W-:Y:S01]  /*7450*/  I2IP.S8.S32.SAT R56, R2, R0, R56 ;  /* 0x0000000002387239 */ /* 0x000fe20000001438 */
[C---:B------:R-:W-:Y:S01]  /*7460*/  IMAD R9, R38.reuse, R13, RZ ;  /* 0x0000000d26097224 */ /* 0x040fe200078e02ff */
[----:B------:R-:W-:Y:S01]  /*7470*/  SHF.R.S32.HI R3, RZ, 0x18, R49 ;  /* 0x00000018ff037819 */ /* 0x000fe20000011431 */
[----:B------:R-:W-:Y:S01]  /*7480*/  IMAD R16, R38, R20, RZ ;  /* 0x0000001426107224 */ /* 0x000fe200078e02ff */
[----:B----4-:R-:W-:Y:S01]  /*7490*/  SHF.L.U32 R0, R44, 0x10, RZ ;  /* 0x000000102c007819 */ /* 0x010fe200000006ff */
[----:B------:R-:W-:Y:S01]  /*74a0*/  IMAD R13, R38, R17, RZ ;  /* 0x00000011260d7224 */ /* 0x000fe200078e02ff */
[----:B------:R-:W-:Y:S01]  /*74b0*/  SHF.L.U32 R2, R44, 0x8, RZ ;  /* 0x000000082c027819 */ /* 0x000fe200000006ff */
[C---:B------:R-:W-:Y:S01]  /*74c0*/  IMAD R20, R38.reuse, R24, RZ ;  /* 0x0000001826147224 */ /* 0x040fe200078e02ff */
[----:B------:R-:W-:Y:S01]  /*74d0*/  SHF.R.S32.HI R0, RZ, 0x18, R0 ;  /* 0x00000018ff007819 */ /* 0x000fe20000011400 */
[C---:B------:R-:W-:Y:S01]  /*74e0*/  IMAD R17, R38.reuse, R21, RZ ;  /* 0x0000001526117224 */ /* 0x040fe200078e02ff */
[----:B------:R-:W-:Y:S01]  /*74f0*/  SHF.R.S32.HI R2, RZ, 0x18, R2 ;  /* 0x00000018ff027819 */ /* 0x000fe20000011402 */
[C---:B------:R-:W-:Y:S02]  /*7500*/  IMAD R24, R38.reuse, R28, RZ ;  /* 0x0000001c26187224 */ /* 0x040fe400078e02ff */
[C---:B------:R-:W-:Y:S02]  /*7510*/  IMAD R6, R38.reuse, R10, RZ ;  /* 0x0000000a26067224 */ /* 0x040fe400078e02ff */
[C---:B------:R-:W-:Y:S02]  /*7520*/  IMAD R21, R38.reuse, R25, RZ ;  /* 0x0000001926157224 */ /* 0x040fe400078e02ff */
[----:B------:R-:W-:Y:S01]  /*7530*/  IMAD R28, R38, R32, RZ ;  /* 0x00000020261c7224 */ /* 0x000fe200078e02ff */
[----:B------:R-:W-:Y:S01]  /*7540*/  SHF.L.U32 R32, R50, 0x10, RZ ;  /* 0x0000001032207819 */ /* 0x000fe200000006ff */
[-C--:B------:R-:W-:Y:S02]  /*7550*/  IMAD R4, R41, R40.reuse, R4 ;  /* 0x0000002829047224 */ /* 0x080fe400078e0204 */
[----:B------:R-:W-:Y:S01]  /*7560*/  IMAD R25, R38, R29, RZ ;  /* 0x0000001d26197224 */ /* 0x000fe200078e02ff */
[----:B------:R-:W-:Y:S01]  /*7570*/  SHF.R.S32.HI R32, RZ, 0x18, R32 ;  /* 0x00000018ff207819 */ /* 0x000fe20000011420 */
[----:B------:R-:W-:Y:S02]  /*7580*/  IMAD R5, R42, R40, R5 ;  /* 0x000000282a057224 */ /* 0x000fe400078e0205 */
[----:B------:R-:W-:Y:S01]  /*7590*/  IMAD R29, R38, R33, RZ ;  /* 0x00000021261d7224 */ /* 0x000fe200078e02ff */
[----:B------:R-:W-:Y:S01]  /*75a0*/  SHF.L.U32 R33, R50, 0x8, RZ ;  /* 0x0000000832217819 */ /* 0x000fe200000006ff */
[C---:B------:R-:W-:Y:S02]  /*75b0*/  IMAD R11, R38.reuse, R11, RZ ;  /* 0x0000000b260b7224 */ /* 0x040fe400078e02ff */
[C---:B------:R-:W-:Y:S01]  /*75c0*/  IMAD R10, R38.reuse, R14, RZ ;  /* 0x0000000e260a7224 */ /* 0x040fe200078e02ff */
[----:B------:R-:W-:Y:S01]  /*75d0*/  SHF.R.S32.HI R33, RZ, 0x18, R33 ;  /* 0x00000018ff217819 */ /* 0x000fe20000011421 */
[----:B------:R-:W-:Y:S02]  /*75e0*/  IMAD R6, R43, R40, R6 ;  /* 0x000000282b067224 */ /* 0x000fe400078e0206 */
[C---:B------:R-:W-:Y:S02]  /*75f0*/  IMAD R14, R38.reuse, R18, RZ ;  /* 0x00000012260e7224 */ /* 0x040fe400078e02ff */
[C---:B------:R-:W-:Y:S02]  /*7600*/  IMAD R18, R38.reuse, R22, RZ ;  /* 0x0000001626127224 */ /* 0x040fe400078e02ff */
[----:B------:R-:W-:Y:S01]  /*7610*/  IMAD R11, R3, R40, R11 ;  /* 0x00000028030b7224 */ /* 0x000fe200078e020b */
[----:B------:R-:W-:Y:S01]  /*7620*/  PRMT R3, R51, 0x8880, RZ ;  /* 0x0000888033037816 */ /* 0x000fe200000000ff */
[C---:B------:R-:W-:Y:S02]  /*7630*/  IMAD R22, R38.reuse, R26, RZ ;  /* 0x0000001a26167224 */ /* 0x040fe400078e02ff */
[C---:B------:R-:W-:Y:S01]  /*7640*/  IMAD R26, R38.reuse, R30, RZ ;  /* 0x0000001e261a7224 */ /* 0x040fe200078e02ff */
[----:B------:R-:W-:Y:S01]  /*7650*/  I2IP.S8.S32.SAT R11, R11, R6, RZ ;  /* 0x000000060b0b7239 */ /* 0x000fe200000014ff */
[----:B------:R-:W-:Y:S01]  /*7660*/  IMAD R8, R7, R40, R8 ;  /* 0x0000002807087224 */ /* 0x000fe200078e0208 */
[----:B------:R-:W-:Y:S01]  /*7670*/  SHF.L.U32 R6, R51, 0x10, RZ ;  /* 0x0000001033067819 */ /* 0x000fe200000006ff */
[----:B------:R-:W-:Y:S01]  /*7680*/  IMAD R30, R38, R34, RZ ;  /* 0x00000022261e7224 */ /* 0x000fe200078e02ff */
[----:B------:R-:W-:Y:S01]  /*7690*/  SHF.R.S32.HI R34, RZ, 0x18, R50 ;  /* 0x00000018ff227819 */ /* 0x000fe20000011432 */
[----:B------:R-:W-:Y:S01]  /*76a0*/  IMAD R9, R32, R40, R9 ;  /* 0x0000002820097224 */ /* 0x000fe200078e0209 */
[----:B------:R-:W-:Y:S01]  /*76b0*/  SHF.R.S32.HI R6, RZ, 0x18, R6 ;  /* 0x00000018ff067819 */ /* 0x000fe20000011406 */
[----:B------:R-:W-:Y:S01]  /*76c0*/  IMAD R15, R38, R15, RZ ;  /* 0x0000000f260f7224 */ /* 0x000fe200078e02ff */
[----:B------:R-:W-:Y:S01]  /*76d0*/  I2IP.S8.S32.SAT R57, R5, R4, R11 ;  /* 0x0000000405397239 */ /* 0x000fe2000000140b */
[-C--:B------:R-:W-:Y:S01]  /*76e0*/  IMAD R10, R33, R40.reuse, R10 ;  /* 0x00000028210a7224 */ /* 0x080fe200078e020a */
[----:B------:R-:W-:Y:S01]  /*76f0*/  SHF.L.U32 R5, R45, 0x10, RZ ;  /* 0x000000102d057819 */ /* 0x000fe200000006ff */
[----:B------:R-:W-:Y:S01]  /*7700*/  IMAD.SHL.U32 R7, R51, 0x100, RZ ;  /* 0x0000010033077824 */ /* 0x000fe200078e00ff */
[----:B------:R-:W-:Y:S01]  /*7710*/  PRMT R4, R45, 0x8880, RZ ;  /* 0x000088802d047816 */ /* 0x000fe200000000ff */
[-C--:B------:R-:W-:Y:S01]  /*7720*/  IMAD R15, R34, R40.reuse, R15 ;  /* 0x00000028220f7224 */ /* 0x080fe200078e020f */
[----:B------:R-:W-:Y:S01]  /*7730*/  SHF.R.S32.HI R5, RZ, 0x18, R5 ;  /* 0x00000018ff057819 */ /* 0x000fe20000011405 */
[-C--:B------:R-:W-:Y:S01]  /*7740*/  IMAD R12, R3, R40.reuse, R12 ;  /* 0x00000028030c7224 */ /* 0x080fe200078e020c */
[----:B------:R-:W-:Y:S01]  /*7750*/  SHF.R.S32.HI R7, RZ, 0x18, R7 ;  /* 0x00000018ff077819 */ /* 0x000fe20000011407 */
[----:B------:R-:W-:Y:S01]  /*7760*/  IMAD R13, R6, R40, R13 ;  /* 0x00000028060d7224 */ /* 0x000fe200078e020d */
[----:B------:R-:W-:Y:S01]  /*7770*/  I2IP.S8.S32.SAT R15, R15, R10, RZ ;  /* 0x0000000a0f0f7239 */ /* 0x000fe200000014ff */
[----:B------:R-:W-:Y:S01]  /*7780*/  IMAD R19, R38, R19, RZ ;  /* 0x0000001326137224 */ /* 0x000fe200078e02ff */
[----:B------:R-:W-:Y:S01]  /*7790*/  SHF.R.S32.HI R10, RZ, 0x18, R51 ;  /* 0x00000018ff0a7819 */ /* 0x000fe20000011433 */
[----:B------:R-:W-:Y:S01]  /*77a0*/  IMAD R14, R7, R40, R14 ;  /* 0x00000028070e7224 */ /* 0x000fe200078e020e */
[----:B------:R-:W-:Y:S01]  /*77b0*/  PRMT R3, R44, 0x8880, RZ ;  /* 0x000088802c037816 */ /* 0x000fe200000000ff */
[----:B------:R-:W-:Y:S01]  /*77c0*/  IMAD R23, R38, R23, RZ ;  /* 0x0000001726177224 */ /* 0x000fe200078e02ff */
[----:B------:R-:W-:Y:S01]  /*77d0*/  I2IP.S8.S32.SAT R58, R9, R8, R15 ;  /* 0x00000008093a7239 */ /* 0x000fe2000000140f */
[-C--:B------:R-:W-:Y:S02]  /*77e0*/  IMAD R19, R10, R40.reuse, R19 ;  /* 0x000000280a137224 */ /* 0x080fe400078e0213 */
[-C--:B------:R-:W-:Y:S01]  /*77f0*/  IMAD R16, R3, R40.reuse, R16 ;  /* 0x0000002803107224 */ /* 0x080fe200078e0210 */
[----:B------:R-:W-:Y:S01]  /*7800*/  SHF.R.S32.HI R3, RZ, 0x18, R44 ;  /* 0x00000018ff037819 */ /* 0x000fe2000001142c */
[----:B------:R-:W-:Y:S01]  /*7810*/  IMAD R17, R0, R40, R17 ;  /* 0x0000002800117224 */ /* 0x000fe200078e0211 */
[----:B------:R-:W-:Y:S01]  /*7820*/  I2IP.S8.S32.SAT R14, R19, R14, RZ ;  /* 0x0000000e130e7239 */ /* 0x000fe200000014ff */
[----:B------:R-:W-:Y:S02]  /*7830*/  IMAD.SHL.U32 R0, R45, 0x100, RZ ;  /* 0x000001002d007824 */ /* 0x000fe400078e00ff */
[-C--:B------:R-:W-:Y:S01]  /*7840*/  IMAD R18, R2, R40.reuse, R18 ;  /* 0x0000002802127224 */ /* 0x080fe200078e0212 */
[----:B------:R-:W-:Y:S01]  /*7850*/  SHF.R.S32.HI R2, RZ, 0x18, R45 ;  /* 0x00000018ff027819 */ /* 0x000fe2000001142d */
[-C--:B------:R-:W-:Y:S01]  /*7860*/  IMAD R23, R3, R40.reuse, R23 ;  /* 0x0000002803177224 */ /* 0x080fe200078e0217 */
[----:B------:R-:W-:Y:S01]  /*7870*/  SHF.R.S32.HI R0, RZ, 0x18, R0 ;  /* 0x00000018ff007819 */ /* 0x000fe20000011400 */
[-C--:B------:R-:W-:Y:S01]  /*7880*/  IMAD R20, R4, R40.reuse, R20 ;  /* 0x0000002804147224 */ /* 0x080fe200078e0214 */
[C---:B------:R-:W-:Y:S01]  /*7890*/  SHF.L.U32 R4, R46.reuse, 0x10, RZ ;  /* 0x000000102e047819 */ /* 0x040fe200000006ff */
[-C--:B------:R-:W-:Y:S01]  /*78a0*/  IMAD R21, R5, R40.reuse, R21 ;  /* 0x0000002805157224 */ /* 0x080fe200078e0215 */
[----:B------:R-:W-:Y:S01]  /*78b0*/  PRMT R3, R46, 0x8880, RZ ;  /* 0x000088802e037816 */ /* 0x000fe200000000ff */
[----:B------:R-:W-:Y:S01]  /*78c0*/  IMAD R27, R38, R27, RZ ;  /* 0x0000001b261b7224 */ /* 0x000fe200078e02ff */
[----:B------:R-:W-:Y:S01]  /*78d0*/  SHF.L.U32 R5, R46, 0x8, RZ ;  /* 0x000000082e057819 */ /* 0x000fe200000006ff */
[-C--:B------:R-:W-:Y:S01]  /*78e0*/  IMAD R22, R0, R40.reuse, R22 ;  /* 0x0000002800167224 */ /* 0x080fe200078e0216 */
[----:B------:R-:W-:Y:S01]  /*78f0*/  SHF.R.S32.HI R4, RZ, 0x18, R4 ;  /* 0x00000018ff047819 */ /* 0x000fe20000011404 */
[-C--:B------:R-:W-:Y:S01]  /*7900*/  IMAD R27, R2, R40.reuse, R27 ;  /* 0x00000028021b7224 */ /* 0x080fe200078e021b */
[----:B------:R-:W-:Y:S01]  /*7910*/  SHF.R.S32.HI R5, RZ, 0x18, R5 ;  /* 0x00000018ff057819 */ /* 0x000fe20000011405 */
[-C--:B------:R-:W-:Y:S01]  /*7920*/  IMAD R24, R3, R40.reuse, R24 ;  /* 0x0000002803187224 */ /* 0x080fe200078e0218 */
[C---:B------:R-:W-:Y:S01]  /*7930*/  SHF.L.U32 R3, R47.reuse, 0x10, RZ ;  /* 0x000000102f037819 */ /* 0x040fe200000006ff */
[-C--:B------:R-:W-:Y:S01]  /*7940*/  IMAD R25, R4, R40.reuse, R25 ;  /* 0x0000002804197224 */ /* 0x080fe200078e0219 */
[----:B------:R-:W-:Y:S01]  /*7950*/  SHF.R.S32.HI R0, RZ, 0x18, R46 ;  /* 0x00000018ff007819 */ /* 0x000fe2000001142e */
[----:B------:R-:W-:Y:S01]  /*7960*/  IMAD R31, R38, R31, RZ ;  /* 0x0000001f261f7224 */ /* 0x000fe200078e02ff */
[----:B------:R-:W-:Y:S01]  /*7970*/  PRMT R2, R47, 0x8880, RZ ;  /* 0x000088802f027816 */ /* 0x000fe200000000ff */
[-C--:B------:R-:W-:Y:S01]  /*7980*/  IMAD R26, R5, R40.reuse, R26 ;  /* 0x00000028051a7224 */ /* 0x080fe200078e021a */
[----:B------:R-:W-:Y:S01]  /*7990*/  SHF.L.U32 R4, R47, 0x8, RZ ;  /* 0x000000082f047819 */ /* 0x000fe200000006ff */
[-C--:B------:R-:W-:Y:S01]  /*79a0*/  IMAD R31, R0, R40.reuse, R31 ;  /* 0x00000028001f7224 */ /* 0x080fe200078e021f */
[----:B------:R-:W-:Y:S01]  /*79b0*/  SHF.R.S32.HI R3, RZ, 0x18, R3 ;  /* 0x00000018ff037819 */ /* 0x000fe20000011403 */
[-C--:B------:R-:W-:Y:S01]  /*79c0*/  IMAD R28, R2, R40.reuse, R28 ;  /* 0x00000028021c7224 */ /* 0x080fe200078e021c */
[----:B------:R-:W-:Y:S01]  /*79d0*/  SHF.R.S32.HI R4, RZ, 0x18, R4 ;  /* 0x00000018ff047819 */ /* 0x000fe20000011404 */
[----:B------:R-:W-:Y:S01]  /*79e0*/  IMAD R35, R38, R35, RZ ;  /* 0x0000002326237224 */ /* 0x000fe200078e02ff */
[----:B------:R-:W-:Y:S01]  /*79f0*/  SHF.R.S32.HI R5, RZ, 0x18, R47 ;  /* 0x00000018ff057819 */ /* 0x000fe2000001142f */
[----:B------:R-:W-:Y:S01]  /*7a00*/  IMAD R29, R3, R40, R29 ;  /* 0x00000028031d7224 */ /* 0x000fe200078e021d */
[----:B------:R-:W-:Y:S01]  /*7a10*/  I2IP.S8.S32.SAT R59, R13, R12, R14 ;  /* 0x0000000c0d3b7239 */ /* 0x000fe2000000140e */
[----:B------:R-:W-:Y:S01]  /*7a20*/  IMAD R30, R4, R40, R30 ;  /* 0x00000028041e7224 */ /* 0x000fe200078e021e */
[----:B------:R-:W-:Y:S01]  /*7a30*/  I2IP.S8.S32.SAT R18, R23, R18, RZ ;  /* 0x0000001217127239 */ /* 0x000fe200000014ff */
[----:B------:R-:W-:Y:S01]  /*7a40*/  IMAD R35, R5, R40, R35 ;  /* 0x0000002805237224 */ /* 0x000fe200078e0223 */
[----:B------:R-:W-:Y:S01]  /*7a50*/  I2IP.S8.S32.SAT R22, R27, R22, RZ ;  /* 0x000000161b167239 */ /* 0x000fe200000014ff */
[----:B------:R1:W-:Y:S01]  /*7a60*/  STS.128 [R69+UR44+0x5200], R56 ;  /* 0x0052003845007988 */ /* 0x0003e20008000c2c */
[----:B------:R-:W-:Y:S02]  /*7a70*/  I2IP.S8.S32.SAT R26, R31, R26, RZ ;  /* 0x0000001a1f1a7239 */ /* 0x000fe400000014ff */
[----:B------:R-:W-:Y:S02]  /*7a80*/  I2IP.S8.S32.SAT R19, R35, R30, RZ ;  /* 0x0000001e23137239 */ /* 0x000fe400000014ff */
[----:B------:R-:W-:Y:S02]  /*7a90*/  I2IP.S8.S32.SAT R16, R17, R16, R18 ;  /* 0x0000001011107239 */ /* 0x000fe40000001412 */
[----:B------:R-:W-:Y:S02]  /*7aa0*/  I2IP.S8.S32.SAT R17, R21, R20, R22 ;  /* 0x0000001415117239 */ /* 0x000fe40000001416 */
        /* <DEDUP_REMOVED lines=13> */
[----:B------:R-:W-:Y:S02]  /*7b80*/  UIADD3 UR4, UP0, UPT, UR62, 0x680, URZ ;  /* 0x000006803e047890 */ /* 0x000fe4000ff1e0ff */
[----:B------:R-:W-:Y:S02]  /*7b90*/  UIADD3 UR9, UPT, UPT, UR49, 0x40, URZ ;  /* 0x0000004031097890 */ /* 0x000fe4000fffe0ff */
[----:B------:R-:W-:Y:S02]  /*7ba0*/  UIADD3 UR8, UPT, UPT, UR44, 0x5200, URZ ;  /* 0x000052002c087890 */ /* 0x000fe4000fffe0ff */
[----:B------:R-:W-:Y:S01]  /*7bb0*/  UIADD3.X UR5, UPT, UPT, URZ, UR63, URZ, UP0, !UPT ;  /* 0x0000003fff057290 */ /* 0x000fe200087fe4ff */
[----:B------:R-:W-:Y:S01]  /*7bc0*/  UMOV UR10, UR50 ;  /* 0x00000032000a7c82 */ /* 0x000fe20008000000 */
[----:B------:R-:W-:Y:S07]  /*7bd0*/  UMOV UR11, UR36 ;  /* 0x00000024000b7c82 */ /* 0x000fee0008000000 */
[----:B------:R2:W-:Y:S01]  /*7be0*/  UTMASTG.3D [UR8], [UR4] ;  /* 0x00000008040073b5 */ /* 0x0005e20008010000 */
[----:B------:R0:W-:Y:S01]  /*7bf0*/  UTMACMDFLUSH ;  /* 0x00000000000079b7 */ /* 0x0001e20000000000 */
[----:B--2---:R-:W-:Y:S04]  /*7c00*/  DEPBAR.LE SB0, 0x1 ;  /* 0x000080400000791a */ /* 0x004fe80000000000 */
.L_x_115:
[----:B------:R-:W-:Y:S05]  /*7c10*/  BSYNC.RECONVERGENT B0 ;  /* 0x0000000000007941 */ /* 0x000fea0003800200 */
.L_x_114:
        /* <DEDUP_REMOVED lines=14> */
.L_x_119:
[----:B------:R-:W-:Y:S05]  /*7d00*/  BSYNC B0 ;  /* 0x0000000000007941 */ /* 0x000fea0003800000 */
.L_x_118:
[----:B------:R-:W-:Y:S01]  /*7d10*/  ISETP.NE.AND P0, PT, R54, RZ, PT ;  /* 0x000000ff3600720c */ /* 0x000fe20003f05270 */
[----:B------:R-:W-:Y:S11]  /*7d20*/  VIADD R82, R82, 0x1 ;  /* 0x0000000152527836 */ /* 0x000ff60000000000 */
[----:B------:R-:W-:Y:S01]  /*7d30*/  @!UPT UIADD3 URZ, UPT, UPT, URZ, URZ, URZ ;  /* 0x000000fffffff290 */ /* 0x000fe2000fffe0ff */
[----:B------:R3:W4:Y:S04]  /*7d40*/  @P0 LDS.128 R44, [R2+0x210] ;  /* 0x00021000022c0984 */ /* 0x0007280000000c00 */
[----:B------:R1:W1:Y:S01]  /*7d50*/  @P0 LDS.128 R48, [R3+0x200] ;  /* 0x0002000003300984 */ /* 0x0002620000000c00 */
        /* <DEDUP_REMOVED lines=8> */
[----:B---3--:R-:W-:Y:S02]  /*7de0*/  VIADD R2, R0, 0x70 ;  /* 0x0000007000027836 */ /* 0x008fe40000000000 */
[----:B--2---:R-:W-:Y:S05]  /*7df0*/  IMAD.U32 R0, RZ, RZ, UR45 ;  /* 0x0000002dff007e24 */ /* 0x004fea000f8e00ff */
[----:B------:R-:W-:Y:S04]  /*7e00*/  PRMT R0, R0, 0x654, R2 ;  /* 0x0000065400007816 */ /* 0x000fe80000000002 */
[----:B-----5:R2:W-:Y:S02]  /*7e10*/  SYNCS.ARRIVE.TRANS64.RED.A1T0 RZ, [R0+URZ], RZ ;  /* 0x000000ff00ff79a7 */ /* 0x0205e400081004ff */
[----:B--2---:R-:W-:Y:S04]  /*7e20*/  SEL R0, RZ, 0x1, P0 ;  /* 0x00000001ff007807 */ /* 0x004fe80000000000 */
[----:B-1--4-:R-:W-:Y:S02]  /*7e30*/  LOP3.LUT R81, R81, R0, RZ, 0x3c, !PT ;  /* 0x0000000051517212 */ /* 0x012fe400078e3cff */
.L_x_117:
[----:B------:R-:W-:Y:S05]  /*7e40*/  BSYNC B1 ;  /* 0x0000000000017941 */ /* 0x000fea0003800000 */
.L_x_116:
        /* <DEDUP_REMOVED lines=21> */
.L_x_121:
        /* <DEDUP_REMOVED lines=36> */
[----:B------:R-:W-:Y:S01]  /*81e0*/  SHF.L.U32 R0, R44, 0x10, RZ ;  /* 0x000000102c007819 */ /* 0x000fe200000006ff */
        /* <DEDUP_REMOVED lines=110> */
[----:B------:R-:W-:Y:S02]  /*88d0*/  UIADD3 UR4, UPT, UPT, UR44, 0x4200, URZ ;  /* 0x000042002c047890 */ /* 0x000fe4000fffe0ff */
[----:B------:R-:W-:Y:S01]  /*88e0*/  UIADD3 UR9, UPT, UPT, UR49, 0x80, URZ ;  /* 0x0000008031097890 */ /* 0x000fe2000fffe0ff */
[----:B------:R-:W-:Y:S01]  /*88f0*/  UMOV UR10, UR50 ;  /* 0x00000032000a7c82 */ /* 0x000fe20008000000 */
[----:B------:R-:W-:Y:S02]  /*8900*/  UMOV UR11, UR36 ;  /* 0x00000024000b7c82 */ /* 0x000fe40008000000 */
        /* <DEDUP_REMOVED lines=8> */
.L_x_123:
[----:B------:R-:W-:Y:S05]  /*8990*/  BSYNC.RECONVERGENT B0 ;  /* 0x0000000000007941 */ /* 0x000fea0003800200 */
.L_x_122:
        /* <DEDUP_REMOVED lines=14> */
.L_x_127:
[----:B------:R-:W-:Y:S05]  /*8a80*/  BSYNC B0 ;  /* 0x0000000000007941 */ /* 0x000fea0003800000 */
.L_x_126:
        /* <DEDUP_REMOVED lines=18> */
.L_x_125:
[----:B------:R-:W-:Y:S05]  /*8bb0*/  BSYNC B1 ;  /* 0x0000000000017941 */ /* 0x000fea0003800000 */
.L_x_124:
        /* <DEDUP_REMOVED lines=21> */
.L_x_129:
[----:B------:R-:W-:Y:S01]  /*8d10*/  ISETP.NE.AND P0, PT, R87, RZ, PT ;  /* 0x000000ff5700720c */ /* 0x000fe20003f05270 */
[----:B------:R-:W-:Y:S05]  /*8d20*/  WARPSYNC.ALL ;  /* 0x0000000000007948 */ /* 0x000fea0003800000 */
[----:B------:R-:W-:Y:S01]  /*8d30*/  IMAD.SHL.U32 R66, R49, 0x100, RZ ;  /* 0x0000010031427824 */ /* 0x000fe200078e00ff */
[----:B------:R-:W-:Y:S01]  /*8d40*/  R2UR UR4, R39 ;  /* 0x00000000270472ca */ /* 0x000fe200000e0000 */
[----:B------:R-:W-:Y:S01]  /*8d50*/  IMAD.SHL.U32 R60, R51, 0x100, RZ ;  /* 0x00000100333c7824 */ /* 0x000fe200078e00ff */
[C---:B------:R-:W-:Y:S01]  /*8d60*/  SHF.L.U32 R2, R48.reuse, 0x10, RZ ;  /* 0x0000001030027819 */ /* 0x040fe200000006ff */
[----:B----4-:R-:W-:Y:S01]  /*8d70*/  IMAD.SHL.U32 R54, R45, 0x100, RZ ;  /* 0x000001002d367824 */ /* 0x010fe200078e00ff */
[C---:B------:R-:W-:Y:S01]  /*8d80*/  PRMT R0, R48.reuse, 0x8880, RZ ;  /* 0x0000888030007816 */ /* 0x040fe200000000ff */
[----:B------:R-:W-:Y:S01]  /*8d90*/  BSSY.RECONVERGENT B0, `(.L_x_130) ;  /* 0x000009e000007945 */ /* 0x000fe20003800200 */
[----:B------:R-:W-:Y:S02]  /*8da0*/  SHF.L.U32 R3, R48, 0x8, RZ ;  /* 0x0000000830037819 */ /* 0x000fe400000006ff */
[----:B------:R-:W-:Y:S02]  /*8db0*/  SHF.R.S32.HI R2, RZ, 0x18, R2 ;  /* 0x00000018ff027819 */ /* 0x000fe40000011402 */
[----:B------:R-:W-:Y:S02]  /*8dc0*/  PRMT R68, R49, 0x8880, RZ ;  /* 0x0000888031447816 */ /* 0x000fe400000000ff */
[----:B------:R-:W-:Y:S01]  /*8dd0*/  SHF.R.S32.HI R3, RZ, 0x18, R3 ;  /* 0x00000018ff037819 */ /* 0x000fe20000011403 */
[----:B-1----:R-:W-:Y:S01]  /*8de0*/  LDTM.16dp32bit_t0_t15.x32 R4, tmem[UR4+0xc0] ;  /* 0x0000c004000479ee */ /* 0x002fe20008a80000 */
[----:B------:R-:W1:Y:S01]  /*8df0*/  LDTM.16dp32bit_t16_t31.x32 R4, tmem[UR4+0xe0] ;  /* 0x0000e004000479ee */ /* 0x000e620008aa0000 */
[----:B------:R-:W-:Y:S01]  /*8e00*/  NOP ;  /* 0x0000000000007918 */ /* 0x000fe20000000000 */
[----:B------:R-:W-:Y:S02]  /*8e10*/  SHF.L.U32 R63, R50, 0x8, RZ ;  /* 0x00000008323f7819 */ /* 0x000fe400000006ff */
[C---:B------:R-:W-:Y:S02]  /*8e20*/  PRMT R62, R51.reuse, 0x8880, RZ ;  /* 0x00008880333e7816 */ /* 0x040fe400000000ff */
[----:B------:R-:W-:Y:S02]  /*8e30*/  SHF.L.U32 R61, R51, 0x10, RZ ;  /* 0x00000010333d7819 */ /* 0x000fe400000006ff */
[----:B------:R-:W-:Y:S02]  /*8e40*/  R2UR UR5, R52 ;  /* 0x00000000340572ca */ /* 0x000fe400000e0000 */
[----:B------:R-:W-:Y:S01]  /*8e50*/  SHF.R.S32.HI R39, RZ, 0x18, R48 ;  /* 0x00000018ff277819 */ /* 0x000fe20000011430 */
[----:B------:R-:W-:Y:S01]  /*8e60*/  IMAD.SHL.U32 R48, R47, 0x100, RZ ;  /* 0x000001002f307824 */ /* 0x000fe200078e00ff */
[----:B------:R-:W-:Y:S02]  /*8e70*/  SHF.L.U32 R67, R49, 0x10, RZ ;  /* 0x0000001031437819 */ /* 0x000fe400000006ff */
[C---:B------:R-:W-:Y:S02]  /*8e80*/  PRMT R65, R50.reuse, 0x8880, RZ ;  /* 0x0000888032417816 */ /* 0x040fe400000000ff */
[----:B------:R-:W-:Y:S02]  /*8e90*/  SHF.R.S32.HI R41, RZ, 0x18, R49 ;  /* 0x00000018ff297819 */ /* 0x000fe40000011431 */
[----:B------:R-:W-:Y:S02]  /*8ea0*/  SHF.L.U32 R64, R50, 0x10, RZ ;  /* 0x0000001032407819 */ /* 0x000fe400000006ff */
[----:B------:R-:W-:Y:S01]  /*8eb0*/  SHF.R.S32.HI R42, RZ, 0x18, R50 ;  /* 0x00000018ff2a7819 */ /* 0x000fe20000011432 */
[----:B------:R-:W-:Y:S01]  /*8ec0*/  UIADD3 UR4, UPT, UPT, UR5, 0xe0, URZ ;  /* 0x000000e005047890 */ /* 0x000fe2000fffe0ff */
[----:B------:R-:W-:Y:S01]  /*8ed0*/  PRMT R59, R44, 0x8880, RZ ;  /* 0x000088802c3b7816 */ /* 0x000fe200000000ff */
[C---:B-1----:R-:W-:Y:S02]  /*8ee0*/  IMAD R4, R38.reuse, R4, RZ ;  /* 0x0000000426047224 */ /* 0x042fe400078e02ff */
[----:B------:R-:W-:Y:S01]  /*8ef0*/  UPRMT UR4, UR45, 0x654, UR4 ;  /* 0x000006542d047896 */ /* 0x000fe20008000004 */
[C---:B------:R-:W-:Y:S01]  /*8f00*/  IMAD R5, R38.reuse, R5, RZ ;  /* 0x0000000526057224 */ /* 0x040fe200078e02ff */
[----:B------:R-:W-:Y:S01]  /*8f10*/  SHF.R.S32.HI R43, RZ, 0x18, R51 ;  /* 0x00000018ff2b7819 */ /* 0x000fe20000011433 */
[----:B------:R-:W-:Y:S01]  /*8f20*/  IMAD R6, R38, R6, RZ ;  /* 0x0000000626067224 */ /* 0x000fe200078e02ff */
[----:B------:R-:W-:Y:S01]  /*8f30*/  SHF.L.U32 R51, R46, 0x8, RZ ;  /* 0x000000082e337819 */ /* 0x000fe200000006ff */
[----:B------:R-:W-:Y:S01]  /*8f40*/  IMAD R4, R0, R40, R4 ;  /* 0x0000002800047224 */ /* 0x000fe200078e0204 */
[----:B------:R-:W-:Y:S01]  /*8f50*/  MOV R0, R68 ;  /* 0x0000004400007202 */ /* 0x000fe20000000f00 */
[----:B------:R-:W-:Y:S01]  /*8f60*/  IMAD R7, R38, R7, RZ ;  /* 0x0000000726077224 */ /* 0x000fe200078e02ff */
[----:B------:R-:W-:Y:S01]  /*8f70*/  SHF.L.U32 R58, R44, 0x10, RZ ;  /* 0x000000102c3a7819 */ /* 0x000fe200000006ff */
[-C--:B------:R-:W-:Y:S01]  /*8f80*/  IMAD R5, R2, R40.reuse, R5 ;  /* 0x0000002802057224 */ /* 0x080fe200078e0205 */
[----:B------:R-:W-:Y:S01]  /*8f90*/  SYNCS.ARRIVE.TRANS64.RED.A1T0 RZ, [UR4], RZ ;  /* 0x000000ffffff79a7 */ /* 0x000fe20008100404 */
[----:B------:R-:W-:Y:S01]  /*8fa0*/  IMAD R6, R3, R40, R6 ;  /* 0x0000002803067224 */ /* 0x000fe200078e0206 */
[----:B------:R-:W-:Y:S01]  /*8fb0*/  SHF.R.S32.HI R2, RZ, 0x18, R67 ;  /* 0x00000018ff027819 */ /* 0x000fe20000011443 */
[C---:B------:R-:W-:Y:S01]  /*8fc0*/  IMAD R8, R38.reuse, R8, RZ ;  /* 0x0000000826087224 */ /* 0x040fe200078e02ff */
[----:B------:R-:W-:Y:S01]  /*8fd0*/  SHF.R.S32.HI R3, RZ, 0x18, R66 ;  /* 0x00000018ff037819 */ /* 0x000fe20000011442 */
[-C--:B------:R-:W-:Y:S01]  /*8fe0*/  IMAD R7, R39, R40.reuse, R7 ;  /* 0x0000002827077224 */ /* 0x080fe200078e0207 */
[----:B------:R-:W-:Y:S01]  /*8ff0*/  MOV R39, R65 ;  /* 0x0000004100277202 */ /* 0x000fe20000000f00 */
[----:B------:R-:W-:Y:S01]  /*9000*/  IMAD R9, R38, R9, RZ ;  /* 0x0000000926097224 */ /* 0x000fe200078e02ff */
[C---:B------:R-:W-:Y:S01]  /*9010*/  PRMT R56, R45.reuse, 0x8880, RZ ;  /* 0x000088802d387816 */ /* 0x040fe200000000ff */
[----:B------:R-:W-:Y:S01]  /*9020*/  IMAD R8, R0, R40, R8 ;  /* 0x0000002800087224 */ /* 0x000fe200078e0208 */
[----:B------:R-:W-:Y:S01]  /*9030*/  SHF.L.U32 R55, R45, 0x10, RZ ;  /* 0x000000102d377819 */ /* 0x000fe200000006ff */
[----:B------:R-:W-:Y:S01]  /*9040*/  IMAD R10, R38, R10, RZ ;  /* 0x0000000a260a7224 */ /* 0x000fe200078e02ff */
[----:B------:R-:W-:Y:S01]  /*9050*/  PRMT R53, R46, 0x8880, RZ ;  /* 0x000088802e357816 */ /* 0x000fe200000000ff */
[----:B------:R-:W-:Y:S01]  /*9060*/  IMAD R9, R2, R40, R9 ;  /* 0x0000002802097224 */ /* 0x000fe200078e0209 */
[----:B------:R-:W-:Y:S01]  /*9070*/  SHF.R.S32.HI R45, RZ, 0x18, R45 ;  /* 0x00000018ff2d7819 */ /* 0x000fe2000001142d */
[----:B------:R-:W-:Y:S01]  /*9080*/  IMAD R0, R38, R20, RZ ;  /* 0x0000001426007224 */ /* 0x000fe200078e02ff */
[----:B------:R-:W-:Y:S01]  /*9090*/  SHF.L.U32 R52, R46, 0x10, RZ ;  /* 0x000000102e347819 */ /* 0x000fe200000006ff */
[C---:B------:R-:W-:Y:S01]  /*90a0*/  IMAD R11, R38.reuse, R11, RZ ;  /* 0x0000000b260b7224 */ /* 0x040fe200078e02ff */
[C---:B------:R-:W-:Y:S01]  /*90b0*/  PRMT R50, R47.reuse, 0x8880, RZ ;  /* 0x000088802f327816 */ /* 0x040fe200000000ff */
[C---:B------:R-:W-:Y:S01]  /*90c0*/  IMAD R2, R38.reuse, R21, RZ ;  /* 0x0000001526027224 */ /* 0x040fe200078e02ff */
[----:B------:R-:W-:Y:S01]  /*90d0*/  SHF.R.S32.HI R46, RZ, 0x18, R46 ;  /* 0x00000018ff2e7819 */ /* 0x000fe2000001142e */
[C---:B------:R-:W-:Y:S01]  /*90e0*/  IMAD R20, R38.reuse, R24, RZ ;  /* 0x0000001826147224 */ /* 0x040fe200078e02ff */
[----:B------:R-:W-:Y:S01]  /*90f0*/  SHF.L.U32 R49, R47, 0x10, RZ ;  /* 0x000000102f317819 */ /* 0x000fe200000006ff */
[C---:B------:R-:W-:Y:S01]  /*9100*/  IMAD R21, R38.reuse, R25, RZ ;  /* 0x0000001926157224 */ /* 0x040fe200078e02ff */
[----:B------:R-:W-:Y:S01]  /*9110*/  SHF.R.S32.HI R47, RZ, 0x18, R47 ;  /* 0x00000018ff2f7819 */ /* 0x000fe2000001142f */
[----:B------:R-:W-:Y:S01]  /*9120*/  IMAD R24, R38, R28, RZ ;  /* 0x0000001c26187224 */ /* 0x000fe200078e02ff */
[----:B------:R-:W-:Y:S01]  /*9130*/  SHF.L.U32 R57, R44, 0x8, RZ ;  /* 0x000000082c397819 */ /* 0x000fe200000006ff */
[----:B------:R-:W-:Y:S01]  /*9140*/  IMAD R10, R3, R40, R10 ;  /* 0x00000028030a7224 */ /* 0x000fe200078e020a */
[----:B------:R-:W-:Y:S01]  /*9150*/  SHF.R.S32.HI R44, RZ, 0x18, R44 ;  /* 0x00000018ff2c7819 */ /* 0x000fe2000001142c */
[----:B------:R-:W-:Y:S01]  /*9160*/  IMAD R12, R38, R12, RZ ;  /* 0x0000000c260c7224 */ /* 0x000fe200078e02ff */
[----:B------:R-:W-:Y:S01]  /*9170*/  IADD3 R36, PT, PT, R36, 0x1, RZ ;  /* 0x0000000124247810 */ /* 0x000fe20007ffe0ff */
[C---:B------:R-:W-:Y:S02]  /*9180*/  IMAD R25, R38.reuse, R29, RZ ;  /* 0x0000001d26197224 */ /* 0x040fe400078e02ff */
[C---:B------:R-:W-:Y:S01]  /*9190*/  IMAD R28, R38.reuse, R32, RZ ;  /* 0x00000020261c7224 */ /* 0x040fe200078e02ff */
[----:B------:R-:W-:Y:S01]  /*91a0*/  SHF.R.S32.HI R32, RZ, 0x18, R64 ;  /* 0x00000018ff207819 */ /* 0x000fe20000011440 */
[C---:B------:R-:W-:Y:S01]  /*91b0*/  IMAD R29, R38.reuse, R33, RZ ;  /* 0x00000021261d7224 */ /* 0x040fe200078e02ff */
[----:B------:R-:W-:Y:S01]  /*91c0*/  I2IP.S8.S32.SAT R33, R7, R6, RZ ;  /* 0x0000000607217239 */ /* 0x000fe200000014ff */
[----:B------:R-:W-:Y:S01]  /*91d0*/  IMAD R11, R41, R40, R11 ;  /* 0x00000028290b7224 */ /* 0x000fe200078e020b */
[----:B------:R-:W-:Y:S01]  /*91e0*/  SHF.R.S32.HI R6, RZ, 0x18, R63 ;  /* 0x00000018ff067819 */ /* 0x000fe2000001143f */
[C---:B------:R-:W-:Y:S01]  /*91f0*/  IMAD R13, R38.reuse, R13, RZ ;  /* 0x0000000d260d7224 */ /* 0x040fe200078e02ff */
[----:B------:R-:W-:Y:S01]  /*9200*/  MOV R7, R62 ;  /* 0x0000003e00077202 */ /* 0x000fe20000000f00 */
[C---:B------:R-:W-:Y:S02]  /*9210*/  IMAD R14, R38.reuse, R14, RZ ;  /* 0x0000000e260e7224 */ /* 0x040fe400078e02ff */
[C---:B------:R-:W-:Y:S02]  /*9220*/  IMAD R3, R38.reuse, R22, RZ ;  /* 0x0000001626037224 */ /* 0x040fe400078e02ff */
[----:B------:R-:W-:Y:S02]  /*9230*/  IMAD R12, R39, R40, R12 ;  /* 0x00000028270c7224 */ /* 0x000fe400078e020c */
[C---:B------:R-:W-:Y:S02]  /*9240*/  IMAD R22, R38.reuse, R26, RZ ;  /* 0x0000001a26167224 */ /* 0x040fe400078e02ff */
[C---:B------:R-:W-:Y:S02]  /*9250*/  IMAD R15, R38.reuse, R15, RZ ;  /* 0x0000000f260f7224 */ /* 0x040fe400078e02ff */
[----:B------:R-:W-:Y:S02]  /*9260*/  IMAD R26, R38, R30, RZ ;  /* 0x0000001e261a7224 */ /* 0x000fe400078e02ff */
[----:B------:R-:W-:Y:S02]  /*9270*/  IMAD R13, R32, R40, R13 ;  /* 0x00000028200d7224 */ /* 0x000fe400078e020d */
[C---:B------:R-:W-:Y:S01]  /*9280*/  IMAD R30, R38.reuse, R34, RZ ;  /* 0x00000022261e7224 */ /* 0x040fe200078e02ff */
[----:B------:R-:W-:Y:S01]  /*9290*/  I2IP.S8.S32.SAT R34, R11, R10, RZ ;  /* 0x0000000a0b227239 */ /* 0x000fe200000014ff */
[----:B------:R-:W-:Y:S01]  /*92a0*/  IMAD R16, R38, R16, RZ ;  /* 0x0000001026107224 */ /* 0x000fe200078e02ff */
[----:B------:R-:W-:Y:S01]  /*92b0*/  SHF.R.S32.HI R10, RZ, 0x18, R61 ;  /* 0x00000018ff0a7819 */ /* 0x000fe2000001143d */
[----:B------:R-:W-:Y:S01]  /*92c0*/  IMAD R14, R6, R40, R14 ;  /* 0x00000028060e7224 */ /* 0x000fe200078e020e */
[----:B------:R-:W-:Y:S01]  /*92d0*/  I2IP.S8.S32.SAT R61, R9, R8, R34 ;  /* 0x00000008093d7239 */ /* 0x000fe20000001422 */
[----:B------:R-:W-:Y:S01]  /*92e0*/  IMAD R17, R38, R17, RZ ;  /* 0x0000001126117224 */ /* 0x000fe200078e02ff */
[----:B------:R-:W-:Y:S01]  /*92f0*/  SHF.R.S32.HI R11, RZ, 0x18, R60 ;  /* 0x00000018ff0b7819 */ /* 0x000fe2000001143c */
[----:B------:R-:W-:Y:S01]  /*9300*/  IMAD R15, R42, R40, R15 ;  /* 0x000000282a0f7224 */ /* 0x000fe200078e020f */
[----:B------:R-:W-:Y:S01]  /*9310*/  I2IP.S8.S32.SAT R60, R5, R4, R33 ;  /* 0x00000004053c7239 */ /* 0x000fe20000001421 */
[C---:B------:R-:W-:Y:S01]  /*9320*/  IMAD R18, R38.reuse, R18, RZ ;  /* 0x0000001226127224 */ /* 0x040fe200078e02ff */
[----:B------:R-:W-:Y:S01]  /*9330*/  SHF.R.S32.HI R5, RZ, 0x18, R58 ;  /* 0x00000018ff057819 */ /* 0x000fe2000001143a */
[----:B------:R-:W-:Y:S01]  /*9340*/  IMAD R16, R7, R40, R16 ;  /* 0x0000002807107224 */ /* 0x000fe200078e0210 */
[----:B------:R-:W-:Y:S01]  /*9350*/  I2IP.S8.S32.SAT R14, R15, R14, RZ ;  /* 0x0000000e0f0e7239 */ /* 0x000fe200000014ff */
[----:B------:R-:W-:Y:S01]  /*9360*/  IMAD R19, R38, R19, RZ ;  /* 0x0000001326137224 */ /* 0x000fe200078e02ff */
[----:B------:R-:W-:Y:S01]  /*9370*/  SHF.R.S32.HI R7, RZ, 0x18, R48 ;  /* 0x00000018ff077819 */ /* 0x000fe20000011430 */
[----:B------:R-:W-:Y:S01]  /*9380*/  IMAD R17, R10, R40, R17 ;  /* 0x000000280a117224 */ /* 0x000fe200078e0211 */
[----:B------:R-:W-:Y:S01]  /*9390*/  I2IP.S8.S32.SAT R62, R13, R12, R14 ;  /* 0x0000000c0d3e7239 */ /* 0x000fe2000000140e */
[-C--:B------:R-:W-:Y:S01]  /*93a0*/  IMAD R18, R11, R40.reuse, R18 ;  /* 0x000000280b127224 */ /* 0x080fe200078e0212 */
[----:B------:R-:W-:Y:S01]  /*93b0*/  SHF.R.S32.HI R6, RZ, 0x18, R57 ;  /* 0x00000018ff067819 */ /* 0x000fe20000011439 */
[----:B------:R-:W-:Y:S02]  /*93c0*/  IMAD.MOV.U32 R4, RZ, RZ, R59 ;  /* 0x000000ffff047224 */ /* 0x000fe400078e003b */
[-C--:B------:R-:W-:Y:S02]  /*93d0*/  IMAD R19, R43, R40.reuse, R19 ;  /* 0x000000282b137224 */ /* 0x080fe400078e0213 */
[----:B------:R-:W-:Y:S01]  /*93e0*/  IMAD R0, R4, R40, R0 ;  /* 0x0000002804007224 */ /* 0x000fe200078e0200 */
[----:B------:R-:W-:Y:S01]  /*93f0*/  MOV R4, R56 ;  /* 0x0000003800047202 */ /* 0x000fe20000000f00 */
[----:B------:R-:W-:Y:S01]  /*9400*/  IMAD R23, R38, R23, RZ ;  /* 0x0000001726177224 */ /* 0x000fe200078e02ff */
[----:B------:R-:W-:Y:S01]  /*9410*/  I2IP.S8.S32.SAT R18, R19, R18, RZ ;  /* 0x0000001213127239 */ /* 0x000fe200000014ff */
[-C--:B------:R-:W-:Y:S01]  /*9420*/  IMAD R2, R5, R40.reuse, R2 ;  /* 0x0000002805027224 */ /* 0x080fe200078e0202 */
[----:B------:R-:W-:Y:S01]  /*9430*/  SHF.R.S32.HI R5, RZ, 0x18, R55 ;  /* 0x00000018ff057819 */ /* 0x000fe20000011437 */
[----:B------:R-:W-:Y:S01]  /*9440*/  IMAD R3, R6, R40, R3 ;  /* 0x0000002806037224 */ /* 0x000fe200078e0203 */
[----:B------:R-:W-:Y:S01]  /*9450*/  I2IP.S8.S32.SAT R63, R17, R16, R18 ;  /* 0x00000010113f7239 */ /* 0x000fe20000001412 */
[-C--:B------:R-:W-:Y:S01]  /*9460*/  IMAD R23, R44, R40.reuse, R23 ;  /* 0x000000282c177224 */ /* 0x080fe200078e0217 */
[----:B------:R-:W-:Y:S01]  /*9470*/  SHF.R.S32.HI R6, RZ, 0x18, R54 ;  /* 0x00000018ff067819 */ /* 0x000fe20000011436 */
[-C--:B------:R-:W-:Y:S01]  /*9480*/  IMAD R20, R4, R40.reuse, R20 ;  /* 0x0000002804147224 */ /* 0x080fe200078e0214 */
[----:B------:R-:W-:Y:S01]  /*9490*/  MOV R4, R53 ;  /* 0x0000003500047202 */ /* 0x000fe20000000f00 */
[----:B------:R1:W-:Y:S01]  /*94a0*/  STS.128 [R69+UR44+0x5200], R60 ;  /* 0x0052003c45007988 */ /* 0x0003e20008000c2c */
[----:B------:R-:W-:Y:S01]  /*94b0*/  IMAD R27, R38, R27, RZ ;  /* 0x0000001b261b7224 */ /* 0x000fe200078e02ff */
[----:B------:R-:W-:Y:S01]  /*94c0*/  I2IP.S8.S32.SAT R3, R23, R3, RZ ;  /* 0x0000000317037239 */ /* 0x000fe200000014ff */
[-C--:B------:R-:W-:Y:S01]  /*94d0*/  IMAD R21, R5, R40.reuse, R21 ;  /* 0x0000002805157224 */ /* 0x080fe200078e0215 */
[----:B------:R-:W-:Y:S01]  /*94e0*/  SHF.R.S32.HI R5, RZ, 0x18, R52 ;  /* 0x00000018ff057819 */ /* 0x000fe20000011434 */
[-C--:B------:R-:W-:Y:S01]  /*94f0*/  IMAD R22, R6, R40.reuse, R22 ;  /* 0x0000002806167224 */ /* 0x080fe200078e0216 */
[----:B------:R-:W-:Y:S01]  /*9500*/  SHF.R.S32.HI R6, RZ, 0x18, R49 ;  /* 0x00000018ff067819 */ /* 0x000fe20000011431 */
[-C--:B------:R-:W-:Y:S02]  /*9510*/  IMAD R27, R45, R40.reuse, R27 ;  /* 0x000000282d1b7224 */ /* 0x080fe400078e021b */
[-C--:B------:R-:W-:Y:S01]  /*9520*/  IMAD R24, R4, R40.reuse, R24 ;  /* 0x0000002804187224 */ /* 0x080fe200078e0218 */
[----:B------:R-:W-:Y:S01]  /*9530*/  SHF.R.S32.HI R4, RZ, 0x18, R51 ;  /* 0x00000018ff047819 */ /* 0x000fe20000011433 */
[----:B------:R-:W-:Y:S01]  /*9540*/  IMAD R25, R5, R40, R25 ;  /* 0x0000002805197224 */ /* 0x000fe200078e0219 */
[----:B------:R-:W-:Y:S01]  /*9550*/  MOV R5, R50 ;  /* 0x0000003200057202 */ /* 0x000fe20000000f00 */
[----:B------:R-:W-:Y:S02]  /*9560*/  IMAD R31, R38, R31, RZ ;  /* 0x0000001f261f7224 */ /* 0x000fe400078e02ff */
[----:B------:R-:W-:Y:S01]  /*9570*/  IMAD R26, R4, R40, R26 ;  /* 0x00000028041a7224 */ /* 0x000fe200078e021a */
[----:B------:R-:W-:Y:S01]  /*9580*/  I2IP.S8.S32.SAT R4, R2, R0, R3 ;  /* 0x0000000002047239 */ /* 0x000fe20000001403 */
[-C--:B------:R-:W-:Y:S02]  /*9590*/  IMAD R31, R46, R40.reuse, R31 ;  /* 0x000000282e1f7224 */ /* 0x080fe400078e021f */
[----:B------:R-:W-:Y:S01]  /*95a0*/  IMAD R28, R5, R40, R28 ;  /* 0x00000028051c7224 */ /* 0x000fe200078e021c */
[----:B------:R-:W-:Y:S01]  /*95b0*/  I2IP.S8.S32.SAT R5, R27, R22, RZ ;  /* 0x000000161b057239 */ /* 0x000fe200000014ff */
[----:B------:R-:W-:Y:S01]  /*95c0*/  IMAD R29, R6, R40, R29 ;  /* 0x00000028061d7224 */ /* 0x000fe200078e021d */
[----:B------:R-:W-:Y:S01]  /*95d0*/  I2IP.S8.S32.SAT R6, R31, R26, RZ ;  /* 0x0000001a1f067239 */ /* 0x000fe200000014ff */
[----:B------:R-:W-:Y:S01]  /*95e0*/  IMAD R35, R38, R35, RZ ;  /* 0x0000002326237224 */ /* 0x000fe200078e02ff */
[----:B------:R-:W-:Y:S01]  /*95f0*/  I2IP.S8.S32.SAT R5, R21, R20, R5 ;  /* 0x0000001415057239 */ /* 0x000fe20000001405 */
[----:B------:R-:W-:Y:S01]  /*9600*/  IMAD R30, R7, R40, R30 ;  /* 0x00000028071e7224 */ /* 0x000fe200078e021e */
[----:B------:R-:W-:Y:S01]  /*9610*/  I2IP.S8.S32.SAT R6, R25, R24, R6 ;  /* 0x0000001819067239 */ /* 0x000fe20000001406 */
[----:B------:R-:W-:Y:S05]  /*9620*/  IMAD R35, R47, R40, R35 ;  /* 0x000000282f237224 */ /* 0x000fea00078e0223 */
[----:B------:R-:W-:Y:S04]  /*9630*/  I2IP.S8.S32.SAT R7, R35, R30, RZ ;  /* 0x0000001e23077239 */ /* 0x000fe800000014ff */
[----:B------:R-:W-:Y:S05]  /*9640*/  I2IP.S8.S32.SAT R7, R29, R28, R7 ;  /* 0x0000001c1d077239 */ /* 0x000fea0000001407 */
        /* <DEDUP_REMOVED lines=18> */
.L_x_131:
[----:B------:R-:W-:Y:S05]  /*9770*/  BSYNC.RECONVERGENT B0 ;  /* 0x0000000000007941 */ /* 0x000fea0003800200 */
.L_x_130:
[----:B------:R-:W-:Y:S01]  /*9780*/  R2UR UR5, R76 ;  /* 0x000000004c0572ca */ /* 0x000fe200000e0000 */
[----:B------:R-:W-:Y:S01]  /*9790*/  BAR.SYNC.DEFER_BLOCKING 0x1, 0x80 ;  /* 0x0042000000007b1d */ /* 0x000fe20000010000 */
[----:B------:R-:W-:Y:S01]  /*97a0*/  R2UR UR4, R77 ;  /* 0x000000004d0472ca */ /* 0x000fe200000e0000 */
[----:B------:R-:W-:Y:S01]  /*97b0*/  UISETP.NE.AND UP0, UPT, UR46, URZ, UPT ;  /* 0x000000ff2e00728c */ /* 0x000fe2000bf05270 */
[----:B------:R-:W-:Y:S02]  /*97c0*/  ISETP.NE.AND P0, PT, R79, 0x2, PT ;  /* 0x000000024f00780c */ /* 0x000fe40003f05270 */
[----:B------:R-:W-:Y:S02]  /*97d0*/  ISETP.NE.AND P1, PT, R36, 0x4, PT ;  /* 0x000000042400780c */ /* 0x000fe40003f25270 */
[----:B------:R-:W-:Y:S02]  /*97e0*/  SEL R2, RZ, 0x1, P0 ;  /* 0x00000001ff027807 */ /* 0x000fe40000000000 */
[----:B------:R-:W-:Y:S02]  /*97f0*/  SEL R0, RZ, 0x1, P1 ;  /* 0x00000001ff007807 */ /* 0x000fe40000800000 */
[----:B------:R-:W-:Y:S01]  /*9800*/  LOP3.LUT R83, R83, R2, RZ, 0x3c, !PT ;  /* 0x0000000253537212 */ /* 0x000fe200078e3cff */
[----:B------:R-:W-:Y:S01]  /*9810*/  UIADD3 UR31, UPT, UPT, UR37, UR5, URZ ;  /* 0x00000005251f7290 */ /* 0x000fe2000fffe0ff */
[----:B------:R-:W-:Y:S01]  /*9820*/  LOP3.LUT R84, R84, R0, RZ, 0x3c, !PT ;  /* 0x0000000054547212 */ /* 0x000fe200078e3cff */
[----:B------:R-:W-:Y:S01]  /*9830*/  UIADD3 UR30, UPT, UPT, UR38, UR4, URZ ;  /* 0x00000004261e7290 */ /* 0x000fe2000fffe0ff */
[----:B------:R-:W-:Y:S02]  /*9840*/  SEL R79, R79, RZ, P0 ;  /* 0x000000ff4f4f7207 */ /* 0x000fe40000000000 */
[----:B------:R-:W-:Y:S01]  /*9850*/  SEL R36, R36, RZ, P1 ;  /* 0x000000ff24247207 */ /* 0x000fe20000800000 */
[----:B------:R-:W-:Y:S01]  /*9860*/  UMOV UR36, UR59 ;  /* 0x0000003b00247c82 */ /* 0x000fe20008000000 */
[----:B------:R-:W-:Y:S07]  /*9870*/  BRA.U UP0, `(.L_x_132) ;  /* 0xffffffb900c47547 */ /* 0x000fee000b83ffff */
[----:B------:R-:W-:Y:S05]  /*9880*/  EXIT ;  /* 0x000000000000794d */ /* 0x000fea0003800000 */
.L_x_24:
[----:B---3--:R3:W4:Y:S02]  /*9890*/  SYNCS.PHASECHK.TRANS64.TRYWAIT P0, [R0+URZ+0x110], R2 ;  /* 0x00011002000075a7 */ /* 0x00872400080011ff */
[----:B----4-:R-:W-:Y:S05]  /*98a0*/  @!P0 NANOSLEEP.SYNCS 0x989680 ;  /* 0x009896800000895d */ /* 0x010fea0003900000 */
[----:B------:R-:W4:Y:S02]  /*98b0*/  @!P0 SYNCS.PHASECHK.TRANS64 P0, [R0+URZ+0x110], R2 ;  /* 0x00011002000085a7 */ /* 0x000f2400080010ff */
[----:B----4-:R-:W-:Y:S05]  /*98c0*/  @!P0 BRA `(.L_x_24) ;  /* 0xfffffffc00f08947 */ /* 0x010fea000383ffff */
[----:B------:R-:W-:Y:S05]  /*98d0*/  BRA `(.L_x_133) ;  /* 0xffffff7c00f47947 */ /* 0x000fea000383ffff */
.L_x_27:
[----:B--2---:R-:W-:-:S07]  /*98e0*/  MOV R0, UR33 ;  /* 0x0000002100007c02 */ /* 0x004fce0008000f00 */
.L_x_134:
[----:B--2---:R2:W3:Y:S02]  /*98f0*/  SYNCS.PHASECHK.TRANS64.TRYWAIT P0, [R0+URZ+0x28], R3 ;  /* 0x00002803000075a7 */ /* 0x0044e400080011ff */
[----:B---3--:R-:W-:Y:S05]  /*9900*/  @!P0 NANOSLEEP.SYNCS 0x989680 ;  /* 0x009896800000895d */ /* 0x008fea0003900000 */
[----:B------:R-:W3:Y:S02]  /*9910*/  @!P0 SYNCS.PHASECHK.TRANS64 P0, [R0+URZ+0x28], R3 ;  /* 0x00002803000085a7 */ /* 0x000ee400080010ff */
[----:B---3--:R-:W-:Y:S05]  /*9920*/  @!P0 BRA `(.L_x_134) ;  /* 0xfffffffc00f08947 */ /* 0x008fea000383ffff */
[----:B------:R-:W-:Y:S05]  /*9930*/  BRA `(.L_x_26) ;  /* 0xffffff80003c7947 */ /* 0x000fea000383ffff */
.L_x_34:
[----:B-1----:R-:W-:-:S07]  /*9940*/  MOV R0, UR17 ;  /* 0x0000001100007c02 */ /* 0x002fce0008000f00 */
.L_x_135:
[----:B-1----:R1:W2:Y:S02]  /*9950*/  SYNCS.PHASECHK.TRANS64.TRYWAIT P0, [R0+URZ+0x28], R3 ;  /* 0x00002803000075a7 */ /* 0x0022a400080011ff */
[----:B--2---:R-:W-:Y:S05]  /*9960*/  @!P0 NANOSLEEP.SYNCS 0x989680 ;  /* 0x009896800000895d */ /* 0x004fea0003900000 */
[----:B------:R-:W2:Y:S02]  /*9970*/  @!P0 SYNCS.PHASECHK.TRANS64 P0, [R0+URZ+0x28], R3 ;  /* 0x00002803000085a7 */ /* 0x000ea400080010ff */
[----:B--2---:R-:W-:Y:S05]  /*9980*/  @!P0 BRA `(.L_x_135) ;  /* 0xfffffffc00f08947 */ /* 0x004fea000383ffff */
[----:B------:R-:W-:Y:S05]  /*9990*/  BRA `(.L_x_33) ;  /* 0xffffff8000f87947 */ /* 0x000fea000383ffff */
.L_x_39:
[----:B-1----:R1:W2:Y:S02]  /*99a0*/  SYNCS.PHASECHK.TRANS64.TRYWAIT P0, [R3+URZ+0xa0], R0 ;  /* 0x0000a000030075a7 */ /* 0x0022a400080011ff */
[----:B--2---:R-:W-:Y:S05]  /*99b0*/  @!P0 NANOSLEEP.SYNCS 0x989680 ;  /* 0x009896800000895d */ /* 0x004fea0003900000 */
[----:B------:R-:W2:Y:S02]  /*99c0*/  @!P0 SYNCS.PHASECHK.TRANS64 P0, [R3+URZ+0xa0], R0 ;  /* 0x0000a000030085a7 */ /* 0x000ea400080010ff */
[----:B--2---:R-:W-:Y:S05]  /*99d0*/  @!P0 BRA `(.L_x_39) ;  /* 0xfffffffc00f08947 */ /* 0x004fea000383ffff */
[----:B------:R-:W-:Y:S05]  /*99e0*/  BRA `(.L_x_136) ;  /* 0xffffff84009c7947 */ /* 0x000fea000383ffff */
.L_x_43:
[----:B------:R-:W-:-:S07]  /*99f0*/  MOV R0, UR4 ;  /* 0x0000000400007c02 */ /* 0x000fce0008000f00 */
.L_x_137:
[----:B-1----:R1:W2:Y:S02]  /*9a00*/  SYNCS.PHASECHK.TRANS64.TRYWAIT P0, [R0+URZ], R2 ;  /* 0x00000002000075a7 */ /* 0x0022a400080011ff */
[----:B--2---:R-:W-:Y:S05]  /*9a10*/  @!P0 NANOSLEEP.SYNCS 0x989680 ;  /* 0x009896800000895d */ /* 0x004fea0003900000 */
[----:B------:R-:W2:Y:S02]  /*9a20*/  @!P0 SYNCS.PHASECHK.TRANS64 P0, [R0+URZ], R2 ;  /* 0x00000002000085a7 */ /* 0x000ea400080010ff */
[----:B--2---:R-:W-:Y:S05]  /*9a30*/  @!P0 BRA `(.L_x_137) ;  /* 0xfffffffc00f08947 */ /* 0x004fea000383ffff */
[----:B------:R-:W-:Y:S05]  /*9a40*/  BRA `(.L_x_138) ;  /* 0xffffff8c00487947 */ /* 0x000fea000383ffff */
.L_x_44:
[----:B------:R-:W-:-:S07]  /*9a50*/  MOV R0, UR5 ;  /* 0x0000000500007c02 */ /* 0x000fce0008000f00 */
.L_x_139:
[----:B-1----:R1:W2:Y:S02]  /*9a60*/  SYNCS.PHASECHK.TRANS64.TRYWAIT P0, [R0+URZ], R3 ;  /* 0x00000003000075a7 */ /* 0x0022a400080011ff */
[----:B--2---:R-:W-:Y:S05]  /*9a70*/  @!P0 NANOSLEEP.SYNCS 0x989680 ;  /* 0x009896800000895d */ /* 0x004fea0003900000 */
[----:B------:R-:W2:Y:S02]  /*9a80*/  @!P0 SYNCS.PHASECHK.TRANS64 P0, [R0+URZ], R3 ;  /* 0x00000003000085a7 */ /* 0x000ea400080010ff */
[----:B--2---:R-:W-:Y:S05]  /*9a90*/  @!P0 BRA `(.L_x_139) ;  /* 0xfffffffc00f08947 */ /* 0x004fea000383ffff */
[----:B------:R-:W-:Y:S05]  /*9aa0*/  BRA `(.L_x_140) ;  /* 0xffffff8c00547947 */ /* 0x000fea000383ffff */
.L_x_45:
[----:B------:R-:W-:-:S07]  /*9ab0*/  MOV R0, UR5 ;  /* 0x0000000500007c02 */ /* 0x000fce0008000f00 */
.L_x_141:
[----:B-1----:R1:W2:Y:S02]  /*9ac0*/  SYNCS.PHASECHK.TRANS64.TRYWAIT P0, [R0+URZ], R3 ;  /* 0x00000003000075a7 */ /* 0x0022a400080011ff */
[----:B--2---:R-:W-:Y:S05]  /*9ad0*/  @!P0 NANOSLEEP.SYNCS 0x989680 ;  /* 0x009896800000895d */ /* 0x004fea0003900000 */
[----:B------:R-:W2:Y:S02]  /*9ae0*/  @!P0 SYNCS.PHASECHK.TRANS64 P0, [R0+URZ], R3 ;  /* 0x00000003000085a7 */ /* 0x000ea400080010ff */
[----:B--2---:R-:W-:Y:S05]  /*9af0*/  @!P0 BRA `(.L_x_141) ;  /* 0xfffffffc00f08947 */ /* 0x004fea000383ffff */
[----:B------:R-:W-:Y:S05]  /*9b00*/  BRA `(.L_x_142) ;  /* 0xffffff8c00607947 */ /* 0x000fea000383ffff */
.L_x_46:
[----:B------:R-:W-:-:S07]  /*9b10*/  MOV R0, UR5 ;  /* 0x0000000500007c02 */ /* 0x000fce0008000f00 */
.L_x_143:
[----:B-1----:R1:W2:Y:S02]  /*9b20*/  SYNCS.PHASECHK.TRANS64.TRYWAIT P0, [R0+URZ], R3 ;  /* 0x00000003000075a7 */ /* 0x0022a400080011ff */
[----:B--2---:R-:W-:Y:S05]  /*9b30*/  @!P0 NANOSLEEP.SYNCS 0x989680 ;  /* 0x009896800000895d */ /* 0x004fea0003900000 */
[----:B------:R-:W2:Y:S02]  /*9b40*/  @!P0 SYNCS.PHASECHK.TRANS64 P0, [R0+URZ], R3 ;  /* 0x00000003000085a7 */ /* 0x000ea400080010ff */
[----:B--2---:R-:W-:Y:S05]  /*9b50*/  @!P0 BRA `(.L_x_143) ;  /* 0xfffffffc00f08947 */ /* 0x004fea000383ffff */
[----:B------:R-:W-:Y:S05]  /*9b60*/  BRA `(.L_x_144) ;  /* 0xffffff8c006c7947 */ /* 0x000fea000383ffff */
.L_x_49:
[----:B--2---:R2:W3:Y:S02]  /*9b70*/  SYNCS.PHASECHK.TRANS64.TRYWAIT P0, [R2+URZ+0x100], R4 ;  /* 0x00010004020075a7 */ /* 0x0044e400080011ff */
[----:B---3--:R-:W-:Y:S05]  /*9b80*/  @!P0 NANOSLEEP.SYNCS 0x989680 ;  /* 0x009896800000895d */ /* 0x008fea0003900000 */
[----:B------:R-:W3:Y:S02]  /*9b90*/  @!P0 SYNCS.PHASECHK.TRANS64 P0, [R2+URZ+0x100], R4 ;  /* 0x00010004020085a7 */ /* 0x000ee400080010ff */
[----:B---3--:R-:W-:Y:S05]  /*9ba0*/  @!P0 BRA `(.L_x_49) ;  /* 0xfffffffc00f08947 */ /* 0x008fea000383ffff */
[----:B------:R-:W-:Y:S05]  /*9bb0*/  BRA `(.L_x_145) ;  /* 0xffffff8c00c87947 */ /* 0x000fea000383ffff */
.L_x_50:
[----:B------:R-:W-:-:S07]  /*9bc0*/  MOV R2, UR4 ;  /* 0x0000000400027c02 */ /* 0x000fce0008000f00 */
.L_x_146:
[----:B--2---:R2:W3:Y:S02]  /*9bd0*/  SYNCS.PHASECHK.TRANS64.TRYWAIT P0, [R2+URZ+0xb0], R5 ;  /* 0x0000b005020075a7 */ /* 0x0044e400080011ff */
[----:B---3--:R-:W-:Y:S05]  /*9be0*/  @!P0 NANOSLEEP.SYNCS 0x989680 ;  /* 0x009896800000895d */ /* 0x008fea0003900000 */
[----:B------:R-:W3:Y:S02]  /*9bf0*/  @!P0 SYNCS.PHASECHK.TRANS64 P0, [R2+URZ+0xb0], R5 ;  /* 0x0000b005020085a7 */ /* 0x000ee400080010ff */
[----:B---3--:R-:W-:Y:S05]  /*9c00*/  @!P0 BRA `(.L_x_146) ;  /* 0xfffffffc00f08947 */ /* 0x008fea000383ffff */
[----:B------:R-:W-:Y:S05]  /*9c10*/  BRA `(.L_x_147) ;  /* 0xffffff8c00d87947 */ /* 0x000fea000383ffff */
.L_x_51:
[----:B--2---:R2:W3:Y:S02]  /*9c20*/  SYNCS.PHASECHK.TRANS64.TRYWAIT P1, [R2+URZ+0xa0], R4 ;  /* 0x0000a004020075a7 */ /* 0x0044e400080211ff */
[----:B---3--:R-:W-:Y:S05]  /*9c30*/  @!P1 NANOSLEEP.SYNCS 0x989680 ;  /* 0x009896800000995d */ /* 0x008fea0003900000 */
[----:B------:R-:W3:Y:S02]  /*9c40*/  @!P1 SYNCS.PHASECHK.TRANS64 P1, [R2+URZ+0xa0], R4 ;  /* 0x0000a004020095a7 */ /* 0x000ee400080210ff */
[----:B---3--:R-:W-:Y:S05]  /*9c50*/  @!P1 BRA `(.L_x_51) ;  /* 0xfffffffc00f09947 */ /* 0x008fea000383ffff */
[----:B------:R-:W-:Y:S05]  /*9c60*/  BRA `(.L_x_148) ;  /* 0xffffff9000087947 */ /* 0x000fea000383ffff */
.L_x_54:
[----:B------:R-:W-:-:S07]  /*9c70*/  MOV R0, UR4 ;  /* 0x0000000400007c02 */ /* 0x000fce0008000f00 */
.L_x_149:
[----:B--2---:R2:W3:Y:S02]  /*9c80*/  SYNCS.PHASECHK.TRANS64.TRYWAIT P0, [R0+URZ+0xb0], R2 ;  /* 0x0000b002000075a7 */ /* 0x0044e400080011ff */
[----:B---3--:R-:W-:Y:S05]  /*9c90*/  @!P0 NANOSLEEP.SYNCS 0x989680 ;  /* 0x009896800000895d */ /* 0x008fea0003900000 */
[----:B------:R-:W3:Y:S02]  /*9ca0*/  @!P0 SYNCS.PHASECHK.TRANS64 P0, [R0+URZ+0xb0], R2 ;  /* 0x0000b002000085a7 */ /* 0x000ee400080010ff */
[----:B---3--:R-:W-:Y:S05]  /*9cb0*/  @!P0 BRA `(.L_x_149) ;  /* 0xfffffffc00f08947 */ /* 0x008fea000383ffff */
[----:B------:R-:W-:Y:S05]  /*9cc0*/  BRA `(.L_x_53) ;  /* 0xffffff90005c7947 */ /* 0x000fea000383ffff */
.L_x_61:
[----:B-1----:R1:W2:Y:S02]  /*9cd0*/  SYNCS.PHASECHK.TRANS64.TRYWAIT P1, [R0+URZ+0xa0], R2 ;  /* 0x0000a002000075a7 */ /* 0x0022a400080211ff */
[----:B--2---:R-:W-:Y:S05]  /*9ce0*/  @!P1 NANOSLEEP.SYNCS 0x989680 ;  /* 0x009896800000995d */ /* 0x004fea0003900000 */
[----:B------:R-:W2:Y:S02]  /*9cf0*/  @!P1 SYNCS.PHASECHK.TRANS64 P1, [R0+URZ+0xa0], R2 ;  /* 0x0000a002000095a7 */ /* 0x000ea400080210ff */
[----:B--2---:R-:W-:Y:S05]  /*9d00*/  @!P1 BRA `(.L_x_61) ;  /* 0xfffffffc00f09947 */ /* 0x004fea000383ffff */
[----:B------:R-:W-:Y:S05]  /*9d10*/  BRA `(.L_x_150) ;  /* 0xffffff9400d07947 */ /* 0x000fea000383ffff */
.L_x_62:
[----:B------:R-:W-:-:S07]  /*9d20*/  MOV R2, UR31 ;  /* 0x0000001f00027c02 */ /* 0x000fce0008000f00 */
.L_x_151:
[----:B-1----:R1:W2:Y:S02]  /*9d30*/  SYNCS.PHASECHK.TRANS64.TRYWAIT P0, [R2+URZ+0xe0], R0 ;  /* 0x0000e000020075a7 */ /* 0x0022a400080011ff */
[----:B--2---:R-:W-:Y:S05]  /*9d40*/  @!P0 NANOSLEEP.SYNCS 0x989680 ;  /* 0x009896800000895d */ /* 0x004fea0003900000 */
[----:B------:R-:W2:Y:S02]  /*9d50*/  @!P0 SYNCS.PHASECHK.TRANS64 P0, [R2+URZ+0xe0], R0 ;  /* 0x0000e000020085a7 */ /* 0x000ea400080010ff */
[----:B--2---:R-:W-:Y:S05]  /*9d60*/  @!P0 BRA `(.L_x_151) ;  /* 0xfffffffc00f08947 */ /* 0x004fea000383ffff */
[----:B------:R-:W-:Y:S05]  /*9d70*/  BRA `(.L_x_152) ;  /* 0xffffff9800207947 */ /* 0x000fea000383ffff */
.L_x_65:
[----:B------:R-:W-:Y:S07]  /*9d80*/  MOV R0, UR5 ;  /* 0x0000000500007c02 */ /* 0x000fee0008000f00 */
.L_x_153:
[----:B-1----:R1:W2:Y:S02]  /*9d90*/  SYNCS.PHASECHK.TRANS64.TRYWAIT P0, [R0+URZ], R2 ;  /* 0x00000002000075a7 */ /* 0x0022a400080011ff */
[----:B--2---:R-:W-:Y:S05]  /*9da0*/  @!P0 NANOSLEEP.SYNCS 0x989680 ;  /* 0x009896800000895d */ /* 0x004fea0003900000 */
[----:B------:R-:W2:Y:S02]  /*9db0*/  @!P0 SYNCS.PHASECHK.TRANS64 P0, [R0+URZ], R2 ;  /* 0x00000002000085a7 */ /* 0x000ea400080010ff */
[----:B--2---:R-:W-:Y:S05]  /*9dc0*/  @!P0 BRA `(.L_x_153) ;  /* 0xfffffffc00f08947 */ /* 0x004fea000383ffff */
[----:B------:R-:W-:Y:S05]  /*9dd0*/  BRA `(.L_x_64) ;  /* 0xffffff98003c7947 */ /* 0x000fea000383ffff */
.L_x_68:
[----:B------:R-:W-:-:S07]  /*9de0*/  MOV R0, UR4 ;  /* 0x0000000400007c02 */ /* 0x000fce0008000f00 */
.L_x_154:
[----:B--2---:R2:W4:Y:S02]  /*9df0*/  SYNCS.PHASECHK.TRANS64.TRYWAIT P0, [R0+URZ], R2 ;  /* 0x00000002000075a7 */ /* 0x00452400080011ff */
[----:B----4-:R-:W-:Y:S05]  /*9e00*/  @!P0 NANOSLEEP.SYNCS 0x989680 ;  /* 0x009896800000895d */ /* 0x010fea0003900000 */
[----:B------:R-:W4:Y:S02]  /*9e10*/  @!P0 SYNCS.PHASECHK.TRANS64 P0, [R0+URZ], R2 ;  /* 0x00000002000085a7 */ /* 0x000f2400080010ff */
[----:B----4-:R-:W-:Y:S05]  /*9e20*/  @!P0 BRA `(.L_x_154) ;  /* 0xfffffffc00f08947 */ /* 0x010fea000383ffff */
[----:B------:R-:W-:Y:S05]  /*9e30*/  BRA `(.L_x_155) ;  /* 0xffffff9c00187947 */ /* 0x000fea000383ffff */
.L_x_69:
[----:B------:R-:W-:-:S07]  /*9e40*/  MOV R0, UR5 ;  /* 0x0000000500007c02 */ /* 0x000fce0008000f00 */
.L_x_156:
[----:B-1----:R1:W2:Y:S02]  /*9e50*/  SYNCS.PHASECHK.TRANS64.TRYWAIT P0, [R0+URZ], R3 ;  /* 0x00000003000075a7 */ /* 0x0022a400080011ff */
[----:B--2---:R-:W-:Y:S05]  /*9e60*/  @!P0 NANOSLEEP.SYNCS 0x989680 ;  /* 0x009896800000895d */ /* 0x004fea0003900000 */
[----:B------:R-:W2:Y:S02]  /*9e70*/  @!P0 SYNCS.PHASECHK.TRANS64 P0, [R0+URZ], R3 ;  /* 0x00000003000085a7 */ /* 0x000ea400080010ff */
[----:B--2---:R-:W-:Y:S05]  /*9e80*/  @!P0 BRA `(.L_x_156) ;  /* 0xfffffffc00f08947 */ /* 0x004fea000383ffff */
[----:B------:R-:W-:Y:S05]  /*9e90*/  BRA `(.L_x_157) ;  /* 0xffffff9c00247947 */ /* 0x000fea000383ffff */
.L_x_70:
[----:B------:R-:W-:-:S07]  /*9ea0*/  MOV R0, UR5 ;  /* 0x0000000500007c02 */ /* 0x000fce0008000f00 */
.L_x_158:
[----:B-1----:R1:W2:Y:S02]  /*9eb0*/  SYNCS.PHASECHK.TRANS64.TRYWAIT P0, [R0+URZ], R3 ;  /* 0x00000003000075a7 */ /* 0x0022a400080011ff */
[----:B--2---:R-:W-:Y:S05]  /*9ec0*/  @!P0 NANOSLEEP.SYNCS 0x989680 ;  /* 0x009896800000895d */ /* 0x004fea0003900000 */
[----:B------:R-:W2:Y:S02]  /*9ed0*/  @!P0 SYNCS.PHASECHK.TRANS64 P0, [R0+URZ], R3 ;  /* 0x00000003000085a7 */ /* 0x000ea400080010ff */
[----:B--2---:R-:W-:Y:S05]  /*9ee0*/  @!P0 BRA `(.L_x_158) ;  /* 0xfffffffc00f08947 */ /* 0x004fea000383ffff */
[----:B------:R-:W-:Y:S05]  /*9ef0*/  BRA `(.L_x_159) ;  /* 0xffffff9c00307947 */ /* 0x000fea000383ffff */
.L_x_71:
[----:B-1----:R-:W-:-:S07]  /*9f00*/  MOV R0, UR4 ;  /* 0x0000000400007c02 */ /* 0x002fce0008000f00 */
.L_x_160:
[----:B-1----:R1:W2:Y:S02]  /*9f10*/  SYNCS.PHASECHK.TRANS64.TRYWAIT P0, [R0+URZ], R2 ;  /* 0x00000002000075a7 */ /* 0x0022a400080011ff */
[----:B--2---:R-:W-:Y:S05]  /*9f20*/  @!P0 NANOSLEEP.SYNCS 0x989680 ;  /* 0x009896800000895d */ /* 0x004fea0003900000 */
[----:B------:R-:W2:Y:S02]  /*9f30*/  @!P0 SYNCS.PHASECHK.TRANS64 P0, [R0+URZ], R2 ;  /* 0x00000002000085a7 */ /* 0x000ea400080010ff */
[----:B--2---:R-:W-:Y:S05]  /*9f40*/  @!P0 BRA `(.L_x_160) ;  /* 0xfffffffc00f08947 */ /* 0x004fea000383ffff */
[----:B------:R-:W-:Y:S05]  /*9f50*/  BRA `(.L_x_161) ;  /* 0xffffff9c003c7947 */ /* 0x000fea000383ffff */
.L_x_76:
[----:B--2---:R2:W3:Y:S02]  /*9f60*/  SYNCS.PHASECHK.TRANS64.TRYWAIT P0, [R8+URZ+0xa0], R0 ;  /* 0x0000a000080075a7 */ /* 0x0044e400080011ff */
[----:B---3--:R-:W-:Y:S05]  /*9f70*/  @!P0 NANOSLEEP.SYNCS 0x989680 ;  /* 0x009896800000895d */ /* 0x008fea0003900000 */
[----:B------:R-:W3:Y:S02]  /*9f80*/  @!P0 SYNCS.PHASECHK.TRANS64 P0, [R8+URZ+0xa0], R0 ;  /* 0x0000a000080085a7 */ /* 0x000ee400080010ff */
[----:B---3--:R-:W-:Y:S05]  /*9f90*/  @!P0 BRA `(.L_x_76) ;  /* 0xfffffffc00f08947 */ /* 0x008fea000383ffff */
[----:B------:R-:W-:Y:S05]  /*9fa0*/  BRA `(.L_x_162) ;  /* 0xffffffa000707947 */ /* 0x000fea000383ffff */
.L_x_79:
[----:B--2---:R-:W-:Y:S07]  /*9fb0*/  MOV R0, UR21 ;  /* 0x0000001500007c02 */ /* 0x004fee0008000f00 */
.L_x_163:
[----:B--2---:R2:W3:Y:S02]  /*9fc0*/  SYNCS.PHASECHK.TRANS64.TRYWAIT P1, [R0+URZ+0x98], R2 ;  /* 0x00009802000075a7 */ /* 0x0044e400080211ff */
[----:B---3--:R-:W-:Y:S05]  /*9fd0*/  @!P1 NANOSLEEP.SYNCS 0x989680 ;  /* 0x009896800000995d */ /* 0x008fea0003900000 */
[----:B------:R-:W3:Y:S02]  /*9fe0*/  @!P1 SYNCS.PHASECHK.TRANS64 P1, [R0+URZ+0x98], R2 ;  /* 0x00009802000095a7 */ /* 0x000ee400080210ff */
[----:B---3--:R-:W-:Y:S05]  /*9ff0*/  @!P1 BRA `(.L_x_163) ;  /* 0xfffffffc00f09947 */ /* 0x008fea000383ffff */
[----:B------:R-:W-:Y:S05]  /*a000*/  BRA `(.L_x_78) ;  /* 0xffffffa400ec7947 */ /* 0x000fea000383ffff */
.L_x_82:
[----:B--2---:R-:W-:Y:S07]  /*a010*/  MOV R0, UR21 ;  /* 0x0000001500007c02 */ /* 0x004fee0008000f00 */
.L_x_164:
[----:B--2---:R2:W3:Y:S02]  /*a020*/  SYNCS.PHASECHK.TRANS64.TRYWAIT P0, [R0+URZ+0x70], R4 ;  /* 0x00007004000075a7 */ /* 0x0044e400080011ff */
[----:B---3--:R-:W-:Y:S05]  /*a030*/  @!P0 NANOSLEEP.SYNCS 0x989680 ;  /* 0x009896800000895d */ /* 0x008fea0003900000 */
[----:B------:R-:W3:Y:S02]  /*a040*/  @!P0 SYNCS.PHASECHK.TRANS64 P0, [R0+URZ+0x70], R4 ;  /* 0x00007004000085a7 */ /* 0x000ee400080010ff */
[----:B---3--:R-:W-:Y:S05]  /*a050*/  @!P0 BRA `(.L_x_164) ;  /* 0xfffffffc00f08947 */ /* 0x008fea000383ffff */
[----:B------:R-:W-:Y:S05]  /*a060*/  BRA `(.L_x_165) ;  /* 0xffffffa800447947 */ /* 0x000fea000383ffff */
.L_x_83:
[----:B------:R-:W-:Y:S07]  /*a070*/  MOV R0, UR21 ;  /* 0x0000001500007c02 */ /* 0x000fee0008000f00 */
.L_x_166:
[----:B--2---:R2:W3:Y:S02]  /*a080*/  SYNCS.PHASECHK.TRANS64.TRYWAIT P0, [R0+URZ+0x78], R4 ;  /* 0x00007804000075a7 */ /* 0x0044e400080011ff */
[----:B---3--:R-:W-:Y:S05]  /*a090*/  @!P0 NANOSLEEP.SYNCS 0x989680 ;  /* 0x009896800000895d */ /* 0x008fea0003900000 */
[----:B------:R-:W3:Y:S02]  /*a0a0*/  @!P0 SYNCS.PHASECHK.TRANS64 P0, [R0+URZ+0x78], R4 ;  /* 0x00007804000085a7 */ /* 0x000ee400080010ff */
[----:B---3--:R-:W-:Y:S05]  /*a0b0*/  @!P0 BRA `(.L_x_166) ;  /* 0xfffffffc00f08947 */ /* 0x008fea000383ffff */
[----:B------:R-:W-:Y:S05]  /*a0c0*/  BRA `(.L_x_167) ;  /* 0xffffffa800807947 */ /* 0x000fea000383ffff */
.L_x_84:
[----:B------:R-:W-:Y:S07]  /*a0d0*/  MOV R0, UR21 ;  /* 0x0000001500007c02 */ /* 0x000fee0008000f00 */
.L_x_168:
[----:B--2---:R2:W3:Y:S02]  /*a0e0*/  SYNCS.PHASECHK.TRANS64.TRYWAIT P0, [R0+URZ+0x80], R4 ;  /* 0x00008004000075a7 */ /* 0x0044e400080011ff */
[----:B---3--:R-:W-:Y:S05]  /*a0f0*/  @!P0 NANOSLEEP.SYNCS 0x989680 ;  /* 0x009896800000895d */ /* 0x008fea0003900000 */
[----:B------:R-:W3:Y:S02]  /*a100*/  @!P0 SYNCS.PHASECHK.TRANS64 P0, [R0+URZ+0x80], R4 ;  /* 0x00008004000085a7 */ /* 0x000ee400080010ff */
[----:B---3--:R-:W-:Y:S05]  /*a110*/  @!P0 BRA `(.L_x_168) ;  /* 0xfffffffc00f08947 */ /* 0x008fea000383ffff */
[----:B------:R-:W-:Y:S05]  /*a120*/  BRA `(.L_x_169) ;  /* 0xffffffa800c87947 */ /* 0x000fea000383ffff */
.L_x_85:
[----:B------:R-:W-:Y:S07]  /*a130*/  MOV R0, UR21 ;  /* 0x0000001500007c02 */ /* 0x000fee0008000f00 */
.L_x_170:
[----:B--2---:R2:W3:Y:S02]  /*a140*/  SYNCS.PHASECHK.TRANS64.TRYWAIT P0, [R0+URZ+0x88], R4 ;  /* 0x00008804000075a7 */ /* 0x0044e400080011ff */
[----:B---3--:R-:W-:Y:S05]  /*a150*/  @!P0 NANOSLEEP.SYNCS 0x989680 ;  /* 0x009896800000895d */ /* 0x008fea0003900000 */
[----:B------:R-:W3:Y:S02]  /*a160*/  @!P0 SYNCS.PHASECHK.TRANS64 P0, [R0+URZ+0x88], R4 ;  /* 0x00008804000085a7 */ /* 0x000ee400080010ff */
[----:B---3--:R-:W-:Y:S05]  /*a170*/  @!P0 BRA `(.L_x_170) ;  /* 0xfffffffc00f08947 */ /* 0x008fea000383ffff */
[----:B------:R-:W-:Y:S05]  /*a180*/  BRA `(.L_x_171) ;  /* 0xffffffac00147947 */ /* 0x000fea000383ffff */
.L_x_87:
[----:B------:R-:W-:-:S07]  /*a190*/  MOV R0, UR21 ;  /* 0x0000001500007c02 */ /* 0x000fce0008000f00 */
.L_x_172:
[----:B---3--:R3:W4:Y:S02]  /*a1a0*/  SYNCS.PHASECHK.TRANS64.TRYWAIT P0, [R0+URZ+0x70], R2 ;  /* 0x00007002000075a7 */ /* 0x00872400080011ff */
[----:B----4-:R-:W-:Y:S05]  /*a1b0*/  @!P0 NANOSLEEP.SYNCS 0x989680 ;  /* 0x009896800000895d */ /* 0x010fea0003900000 */
[----:B------:R-:W4:Y:S02]  /*a1c0*/  @!P0 SYNCS.PHASECHK.TRANS64 P0, [R0+URZ+0x70], R2 ;  /* 0x00007002000085a7 */ /* 0x000f2400080010ff */
[----:B----4-:R-:W-:Y:S05]  /*a1d0*/  @!P0 BRA `(.L_x_172) ;  /* 0xfffffffc00f08947 */ /* 0x010fea000383ffff */
[----:B------:R-:W-:Y:S05]  /*a1e0*/  BRA `(.L_x_173) ;  /* 0xffffffac008c7947 */ /* 0x000fea000383ffff */
.L_x_88:
[----:B---3--:R-:W-:-:S07]  /*a1f0*/  MOV R0, UR21 ;  /* 0x0000001500007c02 */ /* 0x008fce0008000f00 */
.L_x_174:
[----:B---3--:R3:W4:Y:S02]  /*a200*/  SYNCS.PHASECHK.TRANS64.TRYWAIT P0, [R0+URZ+0x78], R2 ;  /* 0x00007802000075a7 */ /* 0x00872400080011ff */
[----:B----4-:R-:W-:Y:S05]  /*a210*/  @!P0 NANOSLEEP.SYNCS 0x989680 ;  /* 0x009896800000895d */ /* 0x010fea0003900000 */
[----:B------:R-:W4:Y:S02]  /*a220*/  @!P0 SYNCS.PHASECHK.TRANS64 P0, [R0+URZ+0x78], R2 ;  /* 0x00007802000085a7 */ /* 0x000f2400080010ff */
[----:B----4-:R-:W-:Y:S05]  /*a230*/  @!P0 BRA `(.L_x_174) ;  /* 0xfffffffc00f08947 */ /* 0x010fea000383ffff */
[----:B------:R-:W-:Y:S05]  /*a240*/  BRA `(.L_x_175) ;  /* 0xffffffac007c7947 */ /* 0x000fea000383ffff */
.L_x_89:
[----:B---3--:R-:W-:-:S07]  /*a250*/  MOV R0, UR21 ;  /* 0x0000001500007c02 */ /* 0x008fce0008000f00 */
.L_x_176:
[----:B---3--:R3:W4:Y:S02]  /*a260*/  SYNCS.PHASECHK.TRANS64.TRYWAIT P0, [R0+URZ+0x80], R2 ;  /* 0x00008002000075a7 */ /* 0x00872400080011ff */
[----:B----4-:R-:W-:Y:S05]  /*a270*/  @!P0 NANOSLEEP.SYNCS 0x989680 ;  /* 0x009896800000895d */ /* 0x010fea0003900000 */
[----:B------:R-:W4:Y:S02]  /*a280*/  @!P0 SYNCS.PHASECHK.TRANS64 P0, [R0+URZ+0x80], R2 ;  /* 0x00008002000085a7 */ /* 0x000f2400080010ff */
[----:B----4-:R-:W-:Y:S05]  /*a290*/  @!P0 BRA `(.L_x_176) ;  /* 0xfffffffc00f08947 */ /* 0x010fea000383ffff */
[----:B------:R-:W-:Y:S05]  /*a2a0*/  BRA `(.L_x_177) ;  /* 0xffffffac006c7947 */ /* 0x000fea000383ffff */
.L_x_91:
[----:B-1----:R1:W2:Y:S02]  /*a2b0*/  SYNCS.PHASECHK.TRANS64.TRYWAIT P0, [R3+URZ+0xa0], R0 ;  /* 0x0000a000030075a7 */ /* 0x0022a400080011ff */
[----:B--2---:R-:W-:Y:S05]  /*a2c0*/  @!P0 NANOSLEEP.SYNCS 0x989680 ;  /* 0x009896800000895d */ /* 0x004fea0003900000 */
[----:B------:R-:W2:Y:S02]  /*a2d0*/  @!P0 SYNCS.PHASECHK.TRANS64 P0, [R3+URZ+0xa0], R0 ;  /* 0x0000a000030085a7 */ /* 0x000ea400080010ff */
[----:B--2---:R-:W-:Y:S05]  /*a2e0*/  @!P0 BRA `(.L_x_91) ;  /* 0xfffffffc00f08947 */ /* 0x004fea000383ffff */
[----:B------:R-:W-:Y:S05]  /*a2f0*/  BRA `(.L_x_178) ;  /* 0xffffffb000387947 */ /* 0x000fea000383ffff */
.L_x_102:
[----:B-1----:R1:W2:Y:S02]  /*a300*/  SYNCS.PHASECHK.TRANS64.TRYWAIT P1, [R2+URZ+0x50], R0 ;  /* 0x00005000020075a7 */ /* 0x0022a400080211ff */
[----:B--2---:R-:W-:Y:S05]  /*a310*/  @!P1 NANOSLEEP.SYNCS 0x989680 ;  /* 0x009896800000995d */ /* 0x004fea0003900000 */
[----:B------:R-:W2:Y:S02]  /*a320*/  @!P1 SYNCS.PHASECHK.TRANS64 P1, [R2+URZ+0x50], R0 ;  /* 0x00005000020095a7 */ /* 0x000ea400080210ff */
[----:B--2---:R-:W-:Y:S05]  /*a330*/  @!P1 BRA `(.L_x_102) ;  /* 0xfffffffc00f09947 */ /* 0x004fea000383ffff */
[----:B------:R-:W-:Y:S05]  /*a340*/  BRA `(.L_x_101) ;  /* 0xffffffbc00ac7947 */ /* 0x000fea000383ffff */
.L_x_104:
[----:B-1----:R1:W2:Y:S02]  /*a350*/  SYNCS.PHASECHK.TRANS64.TRYWAIT P0, [R52+URZ+0xc0], R3 ;  /* 0x0000c003340075a7 */ /* 0x0022a400080011ff */
[----:B--2---:R-:W-:Y:S05]  /*a360*/  @!P0 NANOSLEEP.SYNCS 0x989680 ;  /* 0x009896800000895d */ /* 0x004fea0003900000 */
[----:B------:R-:W2:Y:S02]  /*a370*/  @!P0 SYNCS.PHASECHK.TRANS64 P0, [R52+URZ+0xc0], R3 ;  /* 0x0000c003340085a7 */ /* 0x000ea400080010ff */
[----:B--2---:R-:W-:Y:S05]  /*a380*/  @!P0 BRA `(.L_x_104) ;  /* 0xfffffffc00f08947 */ /* 0x004fea000383ffff */
[----:B------:R-:W-:Y:S05]  /*a390*/  BRA `(.L_x_103) ;  /* 0xffffffc000007947 */ /* 0x000fea000383ffff */
.L_x_112:
[----:B--2---:R2:W3:Y:S02]  /*a3a0*/  SYNCS.PHASECHK.TRANS64.TRYWAIT P0, [R0+URZ+0x50], R2 ;  /* 0x00005002000075a7 */ /* 0x0044e400080011ff */
[----:B---3--:R-:W-:Y:S05]  /*a3b0*/  @!P0 NANOSLEEP.SYNCS 0x989680 ;  /* 0x009896800000895d */ /* 0x008fea0003900000 */
[----:B------:R-:W3:Y:S02]  /*a3c0*/  @!P0 SYNCS.PHASECHK.TRANS64 P0, [R0+URZ+0x50], R2 ;  /* 0x00005002000085a7 */ /* 0x000ee400080010ff */
[----:B---3--:R-:W-:Y:S05]  /*a3d0*/  @!P0 BRA `(.L_x_112) ;  /* 0xfffffffc00f08947 */ /* 0x008fea000383ffff */
[----:B------:R-:W-:Y:S05]  /*a3e0*/  BRA `(.L_x_111) ;  /* 0xffffffc800f47947 */ /* 0x000fea000383ffff */
.L_x_120:
[----:B--2---:R2:W3:Y:S02]  /*a3f0*/  SYNCS.PHASECHK.TRANS64.TRYWAIT P0, [R0+URZ+0x50], R4 ;  /* 0x00005004000075a7 */ /* 0x0044e400080011ff */
[----:B---3--:R-:W-:Y:S05]  /*a400*/  @!P0 NANOSLEEP.SYNCS 0x989680 ;  /* 0x009896800000895d */ /* 0x008fea0003900000 */
[----:B------:R-:W3:Y:S02]  /*a410*/  @!P0 SYNCS.PHASECHK.TRANS64 P0, [R0+URZ+0x50], R4 ;  /* 0x00005004000085a7 */ /* 0x000ee400080010ff */
[----:B---3--:R-:W-:Y:S05]  /*a420*/  @!P0 BRA `(.L_x_120) ;  /* 0xfffffffc00f08947 */ /* 0x008fea000383ffff */
[----:B------:R-:W-:Y:S05]  /*a430*/  BRA `(.L_x_119) ;  /* 0xffffffd800307947 */ /* 0x000fea000383ffff */
.L_x_128:
[----:B--2---:R2:W3:Y:S02]  /*a440*/  SYNCS.PHASECHK.TRANS64.TRYWAIT P0, [R0+URZ+0x50], R2 ;  /* 0x00005002000075a7 */ /* 0x0044e400080011ff */
[----:B---3--:R-:W-:Y:S05]  /*a450*/  @!P0 NANOSLEEP.SYNCS 0x989680 ;  /* 0x009896800000895d */ /* 0x008fea0003900000 */
[----:B------:R-:W3:Y:S02]  /*a460*/  @!P0 SYNCS.PHASECHK.TRANS64 P0, [R0+URZ+0x50], R2 ;  /* 0x00005002000085a7 */ /* 0x000ee400080010ff */
[----:B---3--:R-:W-:Y:S05]  /*a470*/  @!P0 BRA `(.L_x_128) ;  /* 0xfffffffc00f08947 */ /* 0x008fea000383ffff */
[----:B------:R-:W-:Y:S05]  /*a480*/  BRA `(.L_x_127) ;  /* 0xffffffe4007c7947 */ /* 0x000fea000383ffff */
        .weak           $__internal_0_$__cuda_sm10x_tcgen05_guardrail_trap_col_being_dealloced_not_returned_by_alloc
        .type           $__internal_0_$__cuda_sm10x_tcgen05_guardrail_trap_col_being_dealloced_not_returned_by_alloc,@function
        .size           $__internal_0_$__cuda_sm10x_tcgen05_guardrail_trap_col_being_dealloced_not_returned_by_alloc,($__internal_1_$__cuda_sm10x_tcgen05_guardrail_trap_phase_invalid_during_alloc - $__internal_0_$__cuda_sm10x_tcgen05_guardrail_trap_col_being_dealloced_not_returned_by_alloc)
$__internal_0_$__cuda_sm10x_tcgen05_guardrail_trap_col_being_dealloced_not_returned_by_alloc:
[----:B------:R-:W-:Y:S05]  /*a490*/  BPT.TRAP 0x1 ;  /* 0x000000040000795c */ /* 0x000fea0000300000 */
[----:B------:R-:W-:-:S04]  /*a4a0*/  HFMA2 R3, -RZ, RZ, 0, 0 ;  /* 0x00000000ff037431 */ /* 0x000fc800000001ff */
[----:B------:R-:W-:Y:S05]  /*a4b0*/  RET.REL.NODEC R2 `(_ZN7cutlass13device_kernelINS_4gemm6kernel13GemmUniversalIN4cute5tupleIJiiiiEEENS1_10collective13CollectiveMmaINS1_35MainloopSm100TmaUmmaWarpSpecializedILi5ELi2ELi4ENS5_IJNS4_1CILi2EEENSA_ILi1EEESC_EEEEENS5_IJNSA_ILi64EEENSA_ILi256EEENSA_ILi128EEEEEEaNS5_IJlSC_lEEEaSJ_NS4_8TiledMMAINS4_8MMA_AtomIJNS4_15SM100_MMA_S8_SSIaaiLi64ELi256ELNS4_4UMMA5MajorE0ELSO_0ELNSN_8SaturateE0EEEEEENS4_6LayoutINS5_IJSC_SC_SC_EEENS5_IJNSA_ILi0EEESU_SU_EEEEENS5_IJNS4_10UnderscoreESX_SX_EEEEENS4_13SM90_TMA_LOADENS4_14ComposedLayoutINS4_7SwizzleILi3ELi4ELi3EEENS4_18smem_ptr_flag_bitsILi8EEENSS_INS5_IJNSA_ILi8EEESH_EEENS5_IJSH_SC_EEEEEEEvNS4_8identityENS4_23SM90_TMA_LOAD_MULTICASTES1A_vS1B_EENS_8epilogue10collective18CollectiveEpilogueINS1E_23Sm100TmaWarpSpecializedILi4ELi2ELi32ELb0ELb0EEEJSI_NS5_IJNSS_ISF_SC_EES1J_EEEaSJ_aSJ_NS1E_6fusion15FusionCallbacksIS1I_NS1L_17LinearCombinationIaiaiLNS_15FloatRoundStyleE2EEESI_S1K_JEEENS4_5SM1004TMEM4LOAD26SM100_TMEM_LOAD_16dp32b32xES10_NS11_INS12_ILi2ELi4ELi3EEES15_NSS_INS5_IJS16_SF_EEENS5_IJSF_SC_EEEEEEENS4_39AutoVectorizingCopyWithAssumedAlignmentILi128EEENS4_14SM90_TMA_STOREES1Z_S21_S21_EEEvvEEEEvNT_6ParamsE) ;  /* 0xffffff5802d07950 */ /* 0x000fea0003c3ffff */
        .weak           $__internal_1_$__cuda_sm10x_tcgen05_guardrail_trap_phase_invalid_during_alloc
        .type           $__internal_1_$__cuda_sm10x_tcgen05_guardrail_trap_phase_invalid_during_alloc,@function
        .size           $__internal_1_$__cuda_sm10x_tcgen05_guardrail_trap_phase_invalid_during_alloc,($__internal_2_$__cuda_sm10x_tcgen05_guardrail_trap_unallocated_columns_being_dealloced - $__internal_1_$__cuda_sm10x_tcgen05_guardrail_trap_phase_invalid_during_alloc)
$__internal_1_$__cuda_sm10x_tcgen05_guardrail_trap_phase_invalid_during_alloc:
[----:B------:R-:W-:Y:S05]  /*a4c0*/  BPT.TRAP 0x1 ;  /* 0x000000040000795c */ /* 0x000fea0000300000 */
[----:B------:R-:W-:-:S04]  /*a4d0*/  MOV R5, 0x0 ;  /* 0x0000000000057802 */ /* 0x000fc80000000f00 */
[----:B------:R-:W-:Y:S05]  /*a4e0*/  RET.REL.NODEC R4 `(_ZN7cutlass13device_kernelINS_4gemm6kernel13GemmUniversalIN4cute5tupleIJiiiiEEENS1_10collective13CollectiveMmaINS1_35MainloopSm100TmaUmmaWarpSpecializedILi5ELi2ELi4ENS5_IJNS4_1CILi2EEENSA_ILi1EEESC_EEEEENS5_IJNSA_ILi64EEENSA_ILi256EEENSA_ILi128EEEEEEaNS5_IJlSC_lEEEaSJ_NS4_8TiledMMAINS4_8MMA_AtomIJNS4_15SM100_MMA_S8_SSIaaiLi64ELi256ELNS4_4UMMA5MajorE0ELSO_0ELNSN_8SaturateE0EEEEEENS4_6LayoutINS5_IJSC_SC_SC_EEENS5_IJNSA_ILi0EEESU_SU_EEEEENS5_IJNS4_10UnderscoreESX_SX_EEEEENS4_13SM90_TMA_LOADENS4_14ComposedLayoutINS4_7SwizzleILi3ELi4ELi3EEENS4_18smem_ptr_flag_bitsILi8EEENSS_INS5_IJNSA_ILi8EEESH_EEENS5_IJSH_SC_EEEEEEEvNS4_8identityENS4_23SM90_TMA_LOAD_MULTICASTES1A_vS1B_EENS_8epilogue10collective18CollectiveEpilogueINS1E_23Sm100TmaWarpSpecializedILi4ELi2ELi32ELb0ELb0EEEJSI_NS5_IJNSS_ISF_SC_EES1J_EEEaSJ_aSJ_NS1E_6fusion15FusionCallbacksIS1I_NS1L_17LinearCombinationIaiaiLNS_15FloatRoundStyleE2EEESI_S1K_JEEENS4_5SM1004TMEM4LOAD26SM100_TMEM_LOAD_16dp32b32xES10_NS11_INS12_ILi2ELi4ELi3EEES15_NSS_INS5_IJS16_SF_EEENS5_IJSF_SC_EEEEEEENS4_39AutoVectorizingCopyWithAssumedAlignmentILi128EEENS4_14SM90_TMA_STOREES1Z_S21_S21_EEEvvEEEEvNT_6ParamsE) ;  /* 0xffffff5804c47950 */ /* 0x000fea0003c3ffff */
        .weak           $__internal_2_$__cuda_sm10x_tcgen05_guardrail_trap_unallocated_columns_being_dealloced
        .type           $__internal_2_$__cuda_sm10x_tcgen05_guardrail_trap_unallocated_columns_being_dealloced,@function
        .size           $__internal_2_$__cuda_sm10x_tcgen05_guardrail_trap_unallocated_columns_being_dealloced,(.L_x_180 - $__internal_2_$__cuda_sm10x_tcgen05_guardrail_trap_unallocated_columns_being_dealloced)
$__internal_2_$__cuda_sm10x_tcgen05_guardrail_trap_unallocated_columns_being_dealloced:
[----:B------:R-:W-:Y:S05]  /*a4f0*/  BPT.TRAP 0x1 ;  /* 0x000000040000795c */ /* 0x000fea0000300000 */
[----:B------:R-:W-:-:S04]  /*a500*/  HFMA2 R3, -RZ, RZ, 0, 0 ;  /* 0x00000000ff037431 */ /* 0x000fc800000001ff */
[----:B------:R-:W-:Y:S05]  /*a510*/  RET.REL.NODEC R2 `(_ZN7cutlass13device_kernelINS_4gemm6kernel13GemmUniversalIN4cute5tupleIJiiiiEEENS1_10collective13CollectiveMmaINS1_35MainloopSm100TmaUmmaWarpSpecializedILi5ELi2ELi4ENS5_IJNS4_1CILi2EEENSA_ILi1EEESC_EEEEENS5_IJNSA_ILi64EEENSA_ILi256EEENSA_ILi128EEEEEEaNS5_IJlSC_lEEEaSJ_NS4_8TiledMMAINS4_8MMA_AtomIJNS4_15SM100_MMA_S8_SSIaaiLi64ELi256ELNS4_4UMMA5MajorE0ELSO_0ELNSN_8SaturateE0EEEEEENS4_6LayoutINS5_IJSC_SC_SC_EEENS5_IJNSA_ILi0EEESU_SU_EEEEENS5_IJNS4_10UnderscoreESX_SX_EEEEENS4_13SM90_TMA_LOADENS4_14ComposedLayoutINS4_7SwizzleILi3ELi4ELi3EEENS4_18smem_ptr_flag_bitsILi8EEENSS_INS5_IJNSA_ILi8EEESH_EEENS5_IJSH_SC_EEEEEEEvNS4_8identityENS4_23SM90_TMA_LOAD_MULTICASTES1A_vS1B_EENS_8epilogue10collective18CollectiveEpilogueINS1E_23Sm100TmaWarpSpecializedILi4ELi2ELi32ELb0ELb0EEEJSI_NS5_IJNSS_ISF_SC_EES1J_EEEaSJ_aSJ_NS1E_6fusion15FusionCallbacksIS1I_NS1L_17LinearCombinationIaiaiLNS_15FloatRoundStyleE2EEESI_S1K_JEEENS4_5SM1004TMEM4LOAD26SM100_TMEM_LOAD_16dp32b32xES10_NS11_INS12_ILi2ELi4ELi3EEES15_NSS_INS5_IJS16_SF_EEENS5_IJSF_SC_EEEEEEENS4_39AutoVectorizingCopyWithAssumedAlignmentILi128EEENS4_14SM90_TMA_STOREES1Z_S21_S21_EEEvvEEEEvNT_6ParamsE) ;  /* 0xffffff5802b87950 */ /* 0x000fea0003c3ffff */
.L_x_179:
[----:B------:R-:W-:-:S00]  /*a520*/  BRA `(.L_x_179) ;  /* 0xfffffffc00fc7947 */ /* 0x000fc0000383ffff */
[----:B------:R-:W-:-:S00]  /*a530*/  NOP ;  /* 0x0000000000007918 */ /* 0x000fc00000000000 */
        /* <DEDUP_REMOVED lines=12> */
.L_x_180:


//--------------------- .nv.global.init           --------------------------
	.section	.nv.global.init,"aw",@progbits
.nv.global.init:
	.type		$str$27,@object
	.size		$str$27,($str$28 - $str$27)
$str$27:
        /*0000*/ 	.byte	0x28, 0x61, 0x64, 0x64, 0x72, 0x65, 0x73, 0x73, 0x20, 0x26, 0x20, 0x6d, 0x61, 0x73, 0x6b, 0x29
        /*0010*/ 	.byte	0x20, 0x3d, 0x3d, 0x20, 0x30, 0x00
	.type		$str$28,@object
	.size		$str$28,($str$26 - $str$28)
$str$28:
        /*0016*/ 	.byte	0x2f, 0x74, 0x6d, 0x70, 0x2f, 0x63, 0x75, 0x74, 0x6c, 0x61, 0x73, 0x73, 0x5f, 0x73, 0x77, 0x65
        /*0026*/ 	.byte	0x65, 0x70, 0x5f, 0x73, 0x72, 0x63, 0x2f, 0x69, 0x6e, 0x63, 0x6c, 0x75, 0x64, 0x65, 0x2f, 0x63
        /*0036*/ 	.byte	0x75, 0x74, 0x65, 0x2f, 0x70, 0x6f, 0x69, 0x6e, 0x74, 0x65, 0x72, 0x5f, 0x66, 0x6c, 0x61, 0x67
        /*0046*/ 	.byte	0x67, 0x65, 0x64, 0x2e, 0x68, 0x70, 0x70, 0x00
	.type		$str$26,@object
	.size		$str$26,($str$25 - $str$26)
$str$26:
        /*004e*/ 	.byte	0x2f, 0x74, 0x6d, 0x70, 0x2f, 0x63, 0x75, 0x74, 0x6c, 0x61, 0x73, 0x73, 0x5f, 0x73, 0x77, 0x65
        /*005e*/ 	.byte	0x65, 0x70, 0x5f, 0x73, 0x72, 0x63, 0x2f, 0x69, 0x6e, 0x63, 0x6c, 0x75, 0x64, 0x65, 0x2f, 0x63
        /*006e*/ 	.byte	0x75, 0x74, 0x65, 0x2f, 0x61, 0x74, 0x6f, 0x6d, 0x2f, 0x63, 0x6f, 0x70, 0x79, 0x5f, 0x74, 0x72
        /*007e*/ 	.byte	0x61, 0x69, 0x74, 0x73, 0x5f, 0x73, 0x6d, 0x31, 0x30, 0x30, 0x2e, 0x68, 0x70, 0x70, 0x00
	.type		$str$25,@object
	.size		$str$25,(__unnamed_1 - $str$25)
$str$25:
        /*008d*/ 	.byte	0x28, 0x28, 0x75, 0x69, 0x6e, 0x74, 0x33, 0x32, 0x5f, 0x74, 0x28, 0x74, 0x68, 0x72, 0x65, 0x61
        /*009d*/ 	.byte	0x64, 0x49, 0x64, 0x78, 0x2e, 0x78, 0x29, 0x20, 0x2f, 0x20, 0x33, 0x32, 0x29, 0x20, 0x25, 0x20
        /*00ad*/ 	.byte	0x34, 0x29, 0x20, 0x3d, 0x3d, 0x20, 0x28, 0x28, 0x28, 0x74, 0x6d, 0x65, 0x6d, 0x5f, 0x61, 0x64
        /*00bd*/ 	.byte	0x64, 0x72, 0x20, 0x3e, 0x3e, 0x20, 0x31, 0x36, 0x29, 0x20, 0x2f, 0x20, 0x33, 0x32, 0x29, 0x20
        /*00cd*/ 	.byte	0x25, 0x20, 0x34, 0x29, 0x00
	.type		__unnamed_1,@object
	.size		__unnamed_1,(__unnamed_2 - __unnamed_1)
__unnamed_1:
        /*00d2*/ 	.byte	0x61, 0x75, 0x74, 0x6f, 0x20, 0x63, 0x75, 0x74, 0x65, 0x3a, 0x3a, 0x61, 0x73, 0x5f, 0x70, 0x6f
        /* <DEDUP_REMOVED lines=24> */
        /*0262*/ 	.byte	0x00
	.type		__unnamed_2,@object
	.size		__unnamed_2,(__unnamed_3 - __unnamed_2)
__unnamed_2:
        /* <DEDUP_REMOVED lines=26> */
	.type		__unnamed_3,@object
	.size		__unnamed_3,(.L_3 - __unnamed_3)
__unnamed_3:
        /* <DEDUP_REMOVED lines=41> */
.L_3:


//--------------------- .nv.shared._ZN7cutlass13device_kernelINS_4gemm6kernel13GemmUniversalIN4cute5tupleIJiiiiEEENS1_10collective13CollectiveMmaINS1_35MainloopSm100TmaUmmaWarpSpecializedILi5ELi2ELi4ENS5_IJNS4_1CILi2EEENSA_ILi1EEESC_EEEEENS5_IJNSA_ILi64EEENSA_ILi256EEENSA_ILi128EEEEEEaNS5_IJlSC_lEEEaSJ_NS4_8TiledMMAINS4_8MMA_AtomIJNS4_15SM100_MMA_S8_SSIaaiLi64ELi256ELNS4_4UMMA5MajorE0ELSO_0ELNSN_8SaturateE0EEEEEENS4_6LayoutINS5_IJSC_SC_SC_EEENS5_IJNSA_ILi0EEESU_SU_EEEEENS5_IJNS4_10UnderscoreESX_SX_EEEEENS4_13SM90_TMA_LOADENS4_14ComposedLayoutINS4_7SwizzleILi3ELi4ELi3EEENS4_18smem_ptr_flag_bitsILi8EEENSS_INS5_IJNSA_ILi8EEESH_EEENS5_IJSH_SC_EEEEEEEvNS4_8identityENS4_23SM90_TMA_LOAD_MULTICASTES1A_vS1B_EENS_8epilogue10collective18CollectiveEpilogueINS1E_23Sm100TmaWarpSpecializedILi4ELi2ELi32ELb0ELb0EEEJSI_NS5_IJNSS_ISF_SC_EES1J_EEEaSJ_aSJ_NS1E_6fusion15FusionCallbacksIS1I_NS1L_17LinearCombinationIaiaiLNS_15FloatRoundStyleE2EEESI_S1K_JEEENS4_5SM1004TMEM4LOAD26SM100_TMEM_LOAD_16dp32b32xES10_NS11_INS12_ILi2ELi4ELi3EEES15_NSS_INS5_IJS16_SF_EEENS5_IJSF_SC_EEEEEEENS4_39AutoVectorizingCopyWithAssumedAlignmentILi128EEENS4_14SM90_TMA_STOREES1Z_S21_S21_EEEvvEEEEvNT_6ParamsE --------------------------
	.section	.nv.shared._ZN7cutlass13device_kernelINS_4gemm6kernel13GemmUniversalIN4cute5tupleIJiiiiEEENS1_10collective13CollectiveMmaINS1_35MainloopSm100TmaUmmaWarpSpecializedILi5ELi2ELi4ENS5_IJNS4_1CILi2EEENSA_ILi1EEESC_EEEEENS5_IJNSA_ILi64EEENSA_ILi256EEENSA_ILi128EEEEEEaNS5_IJlSC_lEEEaSJ_NS4_8TiledMMAINS4_8MMA_AtomIJNS4_15SM100_MMA_S8_SSIaaiLi64ELi256ELNS4_4UMMA5MajorE0ELSO_0ELNSN_8SaturateE0EEEEEENS4_6LayoutINS5_IJSC_SC_SC_EEENS5_IJNSA_ILi0EEESU_SU_EEEEENS5_IJNS4_10UnderscoreESX_SX_EEEEENS4_13SM90_TMA_LOADENS4_14ComposedLayoutINS4_7SwizzleILi3ELi4ELi3EEENS4_18smem_ptr_flag_bitsILi8EEENSS_INS5_IJNSA_ILi8EEESH_EEENS5_IJSH_SC_EEEEEEEvNS4_8identityENS4_23SM90_TMA_LOAD_MULTICASTES1A_vS1B_EENS_8epilogue10collective18CollectiveEpilogueINS1E_23Sm100TmaWarpSpecializedILi4ELi2ELi32ELb0ELb0EEEJSI_NS5_IJNSS_ISF_SC_EES1J_EEEaSJ_aSJ_NS1E_6fusion15FusionCallbacksIS1I_NS1L_17LinearCombinationIaiaiLNS_15FloatRoundStyleE2EEESI_S1K_JEEENS4_5SM1004TMEM4LOAD26SM100_TMEM_LOAD_16dp32b32xES10_NS11_INS12_ILi2ELi4ELi3EEES15_NSS_INS5_IJS16_SF_EEENS5_IJSF_SC_EEEEEEENS4_39AutoVectorizingCopyWithAssumedAlignmentILi128EEENS4_14SM90_TMA_STOREES1Z_S21_S21_EEEvvEEEEvNT_6ParamsE,"aw",@nobits
	.sectionflags	@""
	.align	16
	.zero		1024


//--------------------- .nv.shared.reserved.0     --------------------------
	.section	.nv.shared.reserved.0,"aw",@nobits
	.weak		__nv_reservedSMEM_offset_0_alias
	.size		__nv_reservedSMEM_offset_0_alias, 0, 64
	.other		__nv_reservedSMEM_offset_0_alias,@"STO_CUDA_RESERVED_SHARED STV_DEFAULT"
__nv_reservedSMEM_offset_0_alias:
	.zero		0
.nv.shared.reserved.0:
	.zero		64
	.weak		__nv_reservedSMEM_tcgen05_partition
	.type		__nv_reservedSMEM_tcgen05_partition,@object
	.size		__nv_reservedSMEM_tcgen05_partition,(.L_0 - __nv_reservedSMEM_tcgen05_partition)
__nv_reservedSMEM_tcgen05_partition:
	.zero		32
.L_0:


//--------------------- .nv.global                --------------------------
	.section	.nv.global,"aw",@nobits
.nv.global:
	.type		_ZN40_INTERNAL_38776cb8_4_k_cu_6f230e0a_175684cute1_E,@object
	.size		_ZN40_INTERNAL_38776cb8_4_k_cu_6f230e0a_175684cute1_E,(_ZN40_INTERNAL_38776cb8_4_k_cu_6f230e0a_175684cuda3std3__45__cpo6cbeginE - _ZN40_INTERNAL_38776cb8_4_k_cu_6f230e0a_175684cute1_E)
_ZN40_INTERNAL_38776cb8_4_k_cu_6f230e0a_175684cute1_E:
	.zero		1
	.type		_ZN40_INTERNAL_38776cb8_4_k_cu_6f230e0a_175684cuda3std3__45__cpo6cbeginE,@object
	.size		_ZN40_INTERNAL_38776cb8_4_k_cu_6f230e0a_175684cuda3std3__45__cpo6cbeginE,(_ZN40_INTERNAL_38776cb8_4_k_cu_6f230e0a_175684cuda3std3__48in_placeE - _ZN40_INTERNAL_38776cb8_4_k_cu_6f230e0a_175684cuda3std3__45__cpo6cbeginE)
_ZN40_INTERNAL_38776cb8_4_k_cu_6f230e0a_175684cuda3std3__45__cpo6cbeginE:
	.zero		1
	.type		_ZN40_INTERNAL_38776cb8_4_k_cu_6f230e0a_175684cuda3std3__48in_placeE,@object
	.size		_ZN40_INTERNAL_38776cb8_4_k_cu_6f230e0a_175684cuda3std3__48in_placeE,(_ZN40_INTERNAL_38776cb8_4_k_cu_6f230e0a_175684cuda3std6ranges3__45__cpo9iter_moveE - _ZN40_INTERNAL_38776cb8_4_k_cu_6f230e0a_175684cuda3std3__48in_placeE)
_ZN40_INTERNAL_38776cb8_4_k_cu_6f230e0a_175684cuda3std3__48in_placeE:
	.zero		1
	.type		_ZN40_INTERNAL_38776cb8_4_k_cu_6f230e0a_175684cuda3std6ranges3__45__cpo9iter_moveE,@object
	.size		_ZN40_INTERNAL_38776cb8_4_k_cu_6f230e0a_175684cuda3std6ranges3__45__cpo9iter_moveE,(_ZN40_INTERNAL_38776cb8_4_k_cu_6f230e0a_175684cuda3std3__45__cpo5beginE - _ZN40_INTERNAL_38776cb8_4_k_cu_6f230e0a_175684cuda3std6ranges3__45__cpo9iter_moveE)
_ZN40_INTERNAL_38776cb8_4_k_cu_6f230e0a_175684cuda3std6ranges3__45__cpo9iter_moveE:
	.zero		1
	.type		_ZN40_INTERNAL_38776cb8_4_k_cu_6f230e0a_175684cuda3std3__45__cpo5beginE,@object
	.size		_ZN40_INTERNAL_38776cb8_4_k_cu_6f230e0a_175684cuda3std3__45__cpo5beginE,(_ZN40_INTERNAL_38776cb8_4_k_cu_6f230e0a_175684cuda3std3__442_GLOBAL__N__38776cb8_4_k_cu_6f230e0a_175686ignoreE - _ZN40_INTERNAL_38776cb8_4_k_cu_6f230e0a_175684cuda3std3__45__cpo5beginE)
_ZN40_INTERNAL_38776cb8_4_k_cu_6f230e0a_175684cuda3std3__45__cpo5beginE:
	.zero		1
	.type		_ZN40_INTERNAL_38776cb8_4_k_cu_6f230e0a_175684cuda3std3__442_GLOBAL__N__38776cb8_4_k_cu_6f230e0a_175686ignoreE,@object
	.size		_ZN40_INTERNAL_38776cb8_4_k_cu_6f230e0a_175684cuda3std3__442_GLOBAL__N__38776cb8_4_k_cu_6f230e0a_175686ignoreE,(_ZN40_INTERNAL_38776cb8_4_k_cu_6f230e0a_175684cute7productE - _ZN40_INTERNAL_38776cb8_4_k_cu_6f230e0a_175684cuda3std3__442_GLOBAL__N__38776cb8_4_k_cu_6f230e0a_175686ignoreE)
_ZN40_INTERNAL_38776cb8_4_k_cu_6f230e0a_175684cuda3std3__442_GLOBAL__N__38776cb8_4_k_cu_6f230e0a_175686ignoreE:
	.zero		1
	.type		_ZN40_INTERNAL_38776cb8_4_k_cu_6f230e0a_175684cute7productE,@object
	.size		_ZN40_INTERNAL_38776cb8_4_k_cu_6f230e0a_175684cute7productE,(_ZN40_INTERNAL_38776cb8_4_k_cu_6f230e0a_175684cuda3std3__45__cpo3endE - _ZN40_INTERNAL_38776cb8_4_k_cu_6f230e0a_175684cute7productE)
_ZN40_INTERNAL_38776cb8_4_k_cu_6f230e0a_175684cute7productE:
	.zero		1
	.type		_ZN40_INTERNAL_38776cb8_4_k_cu_6f230e0a_175684cuda3std3__45__cpo3endE,@object
	.size		_ZN40_INTERNAL_38776cb8_4_k_cu_6f230e0a_175684cuda3std3__45__cpo3endE,(_ZN40_INTERNAL_38776cb8_4_k_cu_6f230e0a_175684cuda3std3__419piecewise_constructE - _ZN40_INTERNAL_38776cb8_4_k_cu_6f230e0a_175684cuda3std3__45__cpo3endE)
_ZN40_INTERNAL_38776cb8_4_k_cu_6f230e0a_175684cuda3std3__45__cpo3endE:
	.zero		1
	.type		_ZN40_INTERNAL_38776cb8_4_k_cu_6f230e0a_175684cuda3std3__419piecewise_constructE,@object
	.size		_ZN40_INTERNAL_38776cb8_4_k_cu_6f230e0a_175684cuda3std3__419piecewise_constructE,(_ZN40_INTERNAL_38776cb8_4_k_cu_6f230e0a_175684cuda3std3__45__cpo4cendE - _ZN40_INTERNAL_38776cb8_4_k_cu_6f230e0a_175684cuda3std3__419piecewise_constructE)
_ZN40_INTERNAL_38776cb8_4_k_cu_6f230e0a_175684cuda3std3__419piecewise_constructE:
	.zero		1
	.type		_ZN40_INTERNAL_38776cb8_4_k_cu_6f230e0a_175684cuda3std3__45__cpo4cendE,@object
	.size		_ZN40_INTERNAL_38776cb8_4_k_cu_6f230e0a_175684cuda3std3__45__cpo4cendE,(_ZN40_INTERNAL_38776cb8_4_k_cu_6f230e0a_175684cuda3std6ranges3__45__cpo4swapE - _ZN40_INTERNAL_38776cb8_4_k_cu_6f230e0a_175684cuda3std3__45__cpo4cendE)
_ZN40_INTERNAL_38776cb8_4_k_cu_6f230e0a_175684cuda3std3__45__cpo4cendE:
	.zero		1
	.type		_ZN40_INTERNAL_38776cb8_4_k_cu_6f230e0a_175684cuda3std6ranges3__45__cpo4swapE,@object
	.size		_ZN40_INTERNAL_38776cb8_4_k_cu_6f230e0a_175684cuda3std6ranges3__45__cpo4swapE,(.L_11 - _ZN40_INTERNAL_38776cb8_4_k_cu_6f230e0a_175684cuda3std6ranges3__45__cpo4swapE)
_ZN40_INTERNAL_38776cb8_4_k_cu_6f230e0a_175684cuda3std6ranges3__45__cpo4swapE:
	.zero		1
.L_11:


//--------------------- .nv.constant0._ZN7cutlass13device_kernelINS_4gemm6kernel13GemmUniversalIN4cute5tupleIJiiiiEEENS1_10collective13CollectiveMmaINS1_35MainloopSm100TmaUmmaWarpSpecializedILi5ELi2ELi4ENS5_IJNS4_1CILi2EEENSA_ILi1EEESC_EEEEENS5_IJNSA_ILi64EEENSA_ILi256EEENSA_ILi128EEEEEEaNS5_IJlSC_lEEEaSJ_NS4_8TiledMMAINS4_8MMA_AtomIJNS4_15SM100_MMA_S8_SSIaaiLi64ELi256ELNS4_4UMMA5MajorE0ELSO_0ELNSN_8SaturateE0EEEEEENS4_6LayoutINS5_IJSC_SC_SC_EEENS5_IJNSA_ILi0EEESU_SU_EEEEENS5_IJNS4_10UnderscoreESX_SX_EEEEENS4_13SM90_TMA_LOADENS4_14ComposedLayoutINS4_7SwizzleILi3ELi4ELi3EEENS4_18smem_ptr_flag_bitsILi8EEENSS_INS5_IJNSA_ILi8EEESH_EEENS5_IJSH_SC_EEEEEEEvNS4_8identityENS4_23SM90_TMA_LOAD_MULTICASTES1A_vS1B_EENS_8epilogue10collective18CollectiveEpilogueINS1E_23Sm100TmaWarpSpecializedILi4ELi2ELi32ELb0ELb0EEEJSI_NS5_IJNSS_ISF_SC_EES1J_EEEaSJ_aSJ_NS1E_6fusion15FusionCallbacksIS1I_NS1L_17LinearCombinationIaiaiLNS_15FloatRoundStyleE2EEESI_S1K_JEEENS4_5SM1004TMEM4LOAD26SM100_TMEM_LOAD_16dp32b32xES10_NS11_INS12_ILi2ELi4ELi3EEES15_NSS_INS5_IJS16_SF_EEENS5_IJSF_SC_EEEEEEENS4_39AutoVectorizingCopyWithAssumedAlignmentILi128EEENS4_14SM90_TMA_STOREES1Z_S21_S21_EEEvvEEEEvNT_6ParamsE --------------------------
	.section	.nv.constant0._ZN7cutlass13device_kernelINS_4gemm6kernel13GemmUniversalIN4cute5tupleIJiiiiEEENS1_10collective13CollectiveMmaINS1_35MainloopSm100TmaUmmaWarpSpecializedILi5ELi2ELi4ENS5_IJNS4_1CILi2EEENSA_ILi1EEESC_EEEEENS5_IJNSA_ILi64EEENSA_ILi256EEENSA_ILi128EEEEEEaNS5_IJlSC_lEEEaSJ_NS4_8TiledMMAINS4_8MMA_AtomIJNS4_15SM100_MMA_S8_SSIaaiLi64ELi256ELNS4_4UMMA5MajorE0ELSO_0ELNSN_8SaturateE0EEEEEENS4_6LayoutINS5_IJSC_SC_SC_EEENS5_IJNSA_ILi0EEESU_SU_EEEEENS5_IJNS4_10UnderscoreESX_SX_EEEEENS4_13SM90_TMA_LOADENS4_14ComposedLayoutINS4_7SwizzleILi3ELi4ELi3EEENS4_18smem_ptr_flag_bitsILi8EEENSS_INS5_IJNSA_ILi8EEESH_EEENS5_IJSH_SC_EEEEEEEvNS4_8identityENS4_23SM90_TMA_LOAD_MULTICASTES1A_vS1B_EENS_8epilogue10collective18CollectiveEpilogueINS1E_23Sm100TmaWarpSpecializedILi4ELi2ELi32ELb0ELb0EEEJSI_NS5_IJNSS_ISF_SC_EES1J_EEEaSJ_aSJ_NS1E_6fusion15FusionCallbacksIS1I_NS1L_17LinearCombinationIaiaiLNS_15FloatRoundStyleE2EEESI_S1K_JEEENS4_5SM1004TMEM4LOAD26SM100_TMEM_LOAD_16dp32b32xES10_NS11_INS12_ILi2ELi4ELi3EEES15_NSS_INS5_IJS16_SF_EEENS5_IJSF_SC_EEEEEEENS4_39AutoVectorizingCopyWithAssumedAlignmentILi128EEENS4_14SM90_TMA_STOREES1Z_S21_S21_EEEvvEEEEvNT_6ParamsE,"a",@progbits
	.sectionflags	@""
	.align	4
.nv.constant0._ZN7cutlass13device_kernelINS_4gemm6kernel13GemmUniversalIN4cute5tupleIJiiiiEEENS1_10collective13CollectiveMmaINS1_35MainloopSm100TmaUmmaWarpSpecializedILi5ELi2ELi4ENS5_IJNS4_1CILi2EEENSA_ILi1EEESC_EEEEENS5_IJNSA_ILi64EEENSA_ILi256EEENSA_ILi128EEEEEEaNS5_IJlSC_lEEEaSJ_NS4_8TiledMMAINS4_8MMA_AtomIJNS4_15SM100_MMA_S8_SSIaaiLi64ELi256ELNS4_4UMMA5MajorE0ELSO_0ELNSN_8SaturateE0EEEEEENS4_6LayoutINS5_IJSC_SC_SC_EEENS5_IJNSA_ILi0EEESU_SU_EEEEENS5_IJNS4_10UnderscoreESX_SX_EEEEENS4_13SM90_TMA_LOADENS4_14ComposedLayoutINS4_7SwizzleILi3ELi4ELi3EEENS4_18smem_ptr_flag_bitsILi8EEENSS_INS5_IJNSA_ILi8EEESH_EEENS5_IJSH_SC_EEEEEEEvNS4_8identityENS4_23SM90_TMA_LOAD_MULTICASTES1A_vS1B_EENS_8epilogue10collective18CollectiveEpilogueINS1E_23Sm100TmaWarpSpecializedILi4ELi2ELi32ELb0ELb0EEEJSI_NS5_IJNSS_ISF_SC_EES1J_EEEaSJ_aSJ_NS1E_6fusion15FusionCallbacksIS1I_NS1L_17LinearCombinationIaiaiLNS_15FloatRoundStyleE2EEESI_S1K_JEEENS4_5SM1004TMEM4LOAD26SM100_TMEM_LOAD_16dp32b32xES10_NS11_INS12_ILi2ELi4ELi3EEES15_NSS_INS5_IJS16_SF_EEENS5_IJSF_SC_EEEEEEENS4_39AutoVectorizingCopyWithAssumedAlignmentILi128EEENS4_14SM90_TMA_STOREES1Z_S21_S21_EEEvvEEEEvNT_6ParamsE:
	.zero		2944


//--------------------- SYMBOLS --------------------------

	.type		.nv.reservedSmem.offset0,@object
	.size		.nv.reservedSmem.offset0,0x4
	.type		.nv.reservedSmem.cap,@object
	.size		.nv.reservedSmem.cap,0x4
	.type		__assertfail,@function
